//
// Generated by NVIDIA NVVM Compiler
//
// Compiler Build ID: CL-36424714
// Cuda compilation tools, release 13.0, V13.0.88
// Based on NVVM 20.0.0
//

.version 9.0
.target sm_100
.address_size 64

	// .globl	_Z12kernel_char1P5char1

.visible .entry _Z12kernel_char1P5char1(
	.param .u64 .ptr .align 1 _Z12kernel_char1P5char1_param_0
)
{


	ret;

}
	// .globl	_Z12kernel_char2P5char2
.visible .entry _Z12kernel_char2P5char2(
	.param .u64 .ptr .align 1 _Z12kernel_char2P5char2_param_0
)
{


	ret;

}
	// .globl	_Z12kernel_char3P5char3
.visible .entry _Z12kernel_char3P5char3(
	.param .u64 .ptr .align 1 _Z12kernel_char3P5char3_param_0
)
{


	ret;

}
	// .globl	_Z12kernel_char4P5char4
.visible .entry _Z12kernel_char4P5char4(
	.param .u64 .ptr .align 1 _Z12kernel_char4P5char4_param_0
)
{


	ret;

}
	// .globl	_Z14kernel_double1P7double1
.visible .entry _Z14kernel_double1P7double1(
	.param .u64 .ptr .align 1 _Z14kernel_double1P7double1_param_0
)
{


	ret;

}
	// .globl	_Z14kernel_double2P7double2
.visible .entry _Z14kernel_double2P7double2(
	.param .u64 .ptr .align 1 _Z14kernel_double2P7double2_param_0
)
{


	ret;

}
	// .globl	_Z14kernel_double3P7double3
.visible .entry _Z14kernel_double3P7double3(
	.param .u64 .ptr .align 1 _Z14kernel_double3P7double3_param_0
)
{


	ret;

}
	// .globl	_Z14kernel_double4P7double4
.visible .entry _Z14kernel_double4P7double4(
	.param .u64 .ptr .align 1 _Z14kernel_double4P7double4_param_0
)
{


	ret;

}
	// .globl	_Z13kernel_float1P6float1
.visible .entry _Z13kernel_float1P6float1(
	.param .u64 .ptr .align 1 _Z13kernel_float1P6float1_param_0
)
{


	ret;

}
	// .globl	_Z13kernel_float2P6float2
.visible .entry _Z13kernel_float2P6float2(
	.param .u64 .ptr .align 1 _Z13kernel_float2P6float2_param_0
)
{


	ret;

}
	// .globl	_Z13kernel_float3P6float3
.visible .entry _Z13kernel_float3P6float3(
	.param .u64 .ptr .align 1 _Z13kernel_float3P6float3_param_0
)
{


	ret;

}
	// .globl	_Z13kernel_float4P6float4
.visible .entry _Z13kernel_float4P6float4(
	.param .u64 .ptr .align 1 _Z13kernel_float4P6float4_param_0
)
{


	ret;

}
	// .globl	_Z11kernel_int1P4int1
.visible .entry _Z11kernel_int1P4int1(
	.param .u64 .ptr .align 1 _Z11kernel_int1P4int1_param_0
)
{


	ret;

}
	// .globl	_Z11kernel_int2P4int2
.visible .entry _Z11kernel_int2P4int2(
	.param .u64 .ptr .align 1 _Z11kernel_int2P4int2_param_0
)
{


	ret;

}
	// .globl	_Z11kernel_int3P4int3
.visible .entry _Z11kernel_int3P4int3(
	.param .u64 .ptr .align 1 _Z11kernel_int3P4int3_param_0
)
{


	ret;

}
	// .globl	_Z11kernel_int4P4int4
.visible .entry _Z11kernel_int4P4int4(
	.param .u64 .ptr .align 1 _Z11kernel_int4P4int4_param_0
)
{


	ret;

}
	// .globl	_Z12kernel_long1P5long1
.visible .entry _Z12kernel_long1P5long1(
	.param .u64 .ptr .align 1 _Z12kernel_long1P5long1_param_0
)
{


	ret;

}
	// .globl	_Z12kernel_long2P5long2
.visible .entry _Z12kernel_long2P5long2(
	.param .u64 .ptr .align 1 _Z12kernel_long2P5long2_param_0
)
{


	ret;

}
	// .globl	_Z12kernel_long3P5long3
.visible .entry _Z12kernel_long3P5long3(
	.param .u64 .ptr .align 1 _Z12kernel_long3P5long3_param_0
)
{


	ret;

}
	// .globl	_Z12kernel_long4P5long4
.visible .entry _Z12kernel_long4P5long4(
	.param .u64 .ptr .align 1 _Z12kernel_long4P5long4_param_0
)
{


	ret;

}
	// .globl	_Z16kernel_longlong1P9longlong1
.visible .entry _Z16kernel_longlong1P9longlong1(
	.param .u64 .ptr .align 1 _Z16kernel_longlong1P9longlong1_param_0
)
{


	ret;

}
	// .globl	_Z16kernel_longlong2P9longlong2
.visible .entry _Z16kernel_longlong2P9longlong2(
	.param .u64 .ptr .align 1 _Z16kernel_longlong2P9longlong2_param_0
)
{


	ret;

}
	// .globl	_Z16kernel_longlong3P9longlong3
.visible .entry _Z16kernel_longlong3P9longlong3(
	.param .u64 .ptr .align 1 _Z16kernel_longlong3P9longlong3_param_0
)
{


	ret;

}
	// .globl	_Z16kernel_longlong4P9longlong4
.visible .entry _Z16kernel_longlong4P9longlong4(
	.param .u64 .ptr .align 1 _Z16kernel_longlong4P9longlong4_param_0
)
{


	ret;

}
	// .globl	_Z13kernel_short1P6short1
.visible .entry _Z13kernel_short1P6short1(
	.param .u64 .ptr .align 1 _Z13kernel_short1P6short1_param_0
)
{


	ret;

}
	// .globl	_Z13kernel_short2P6short2
.visible .entry _Z13kernel_short2P6short2(
	.param .u64 .ptr .align 1 _Z13kernel_short2P6short2_param_0
)
{


	ret;

}
	// .globl	_Z13kernel_short3P6short3
.visible .entry _Z13kernel_short3P6short3(
	.param .u64 .ptr .align 1 _Z13kernel_short3P6short3_param_0
)
{


	ret;

}
	// .globl	_Z13kernel_short4P6short4
.visible .entry _Z13kernel_short4P6short4(
	.param .u64 .ptr .align 1 _Z13kernel_short4P6short4_param_0
)
{


	ret;

}
	// .globl	_Z13kernel_uchar1P6uchar1
.visible .entry _Z13kernel_uchar1P6uchar1(
	.param .u64 .ptr .align 1 _Z13kernel_uchar1P6uchar1_param_0
)
{


	ret;

}
	// .globl	_Z13kernel_uchar2P6uchar2
.visible .entry _Z13kernel_uchar2P6uchar2(
	.param .u64 .ptr .align 1 _Z13kernel_uchar2P6uchar2_param_0
)
{


	ret;

}
	// .globl	_Z13kernel_uchar3P6uchar3
.visible .entry _Z13kernel_uchar3P6uchar3(
	.param .u64 .ptr .align 1 _Z13kernel_uchar3P6uchar3_param_0
)
{


	ret;

}
	// .globl	_Z13kernel_uchar4P6uchar4
.visible .entry _Z13kernel_uchar4P6uchar4(
	.param .u64 .ptr .align 1 _Z13kernel_uchar4P6uchar4_param_0
)
{


	ret;

}
	// .globl	_Z12kernel_uint1P5uint1
.visible .entry _Z12kernel_uint1P5uint1(
	.param .u64 .ptr .align 1 _Z12kernel_uint1P5uint1_param_0
)
{


	ret;

}
	// .globl	_Z12kernel_uint2P5uint2
.visible .entry _Z12kernel_uint2P5uint2(
	.param .u64 .ptr .align 1 _Z12kernel_uint2P5uint2_param_0
)
{


	ret;

}
	// .globl	_Z12kernel_uint3P5uint3
.visible .entry _Z12kernel_uint3P5uint3(
	.param .u64 .ptr .align 1 _Z12kernel_uint3P5uint3_param_0
)
{


	ret;

}
	// .globl	_Z12kernel_uint4P5uint4
.visible .entry _Z12kernel_uint4P5uint4(
	.param .u64 .ptr .align 1 _Z12kernel_uint4P5uint4_param_0
)
{


	ret;

}
	// .globl	_Z13kernel_ulong1P6ulong1
.visible .entry _Z13kernel_ulong1P6ulong1(
	.param .u64 .ptr .align 1 _Z13kernel_ulong1P6ulong1_param_0
)
{


	ret;

}
	// .globl	_Z13kernel_ulong2P6ulong2
.visible .entry _Z13kernel_ulong2P6ulong2(
	.param .u64 .ptr .align 1 _Z13kernel_ulong2P6ulong2_param_0
)
{


	ret;

}
	// .globl	_Z13kernel_ulong3P6ulong3
.visible .entry _Z13kernel_ulong3P6ulong3(
	.param .u64 .ptr .align 1 _Z13kernel_ulong3P6ulong3_param_0
)
{


	ret;

}
	// .globl	_Z13kernel_ulong4P6ulong4
.visible .entry _Z13kernel_ulong4P6ulong4(
	.param .u64 .ptr .align 1 _Z13kernel_ulong4P6ulong4_param_0
)
{


	ret;

}
	// .globl	_Z17kernel_ulonglong1P10ulonglong1
.visible .entry _Z17kernel_ulonglong1P10ulonglong1(
	.param .u64 .ptr .align 1 _Z17kernel_ulonglong1P10ulonglong1_param_0
)
{


	ret;

}
	// .globl	_Z17kernel_ulonglong2P10ulonglong2
.visible .entry _Z17kernel_ulonglong2P10ulonglong2(
	.param .u64 .ptr .align 1 _Z17kernel_ulonglong2P10ulonglong2_param_0
)
{


	ret;

}
	// .globl	_Z17kernel_ulonglong3P10ulonglong3
.visible .entry _Z17kernel_ulonglong3P10ulonglong3(
	.param .u64 .ptr .align 1 _Z17kernel_ulonglong3P10ulonglong3_param_0
)
{


	ret;

}
	// .globl	_Z17kernel_ulonglong4P10ulonglong4
.visible .entry _Z17kernel_ulonglong4P10ulonglong4(
	.param .u64 .ptr .align 1 _Z17kernel_ulonglong4P10ulonglong4_param_0
)
{


	ret;

}
	// .globl	_Z14kernel_ushort1P7ushort1
.visible .entry _Z14kernel_ushort1P7ushort1(
	.param .u64 .ptr .align 1 _Z14kernel_ushort1P7ushort1_param_0
)
{


	ret;

}
	// .globl	_Z14kernel_ushort2P7ushort2
.visible .entry _Z14kernel_ushort2P7ushort2(
	.param .u64 .ptr .align 1 _Z14kernel_ushort2P7ushort2_param_0
)
{


	ret;

}
	// .globl	_Z14kernel_ushort3P7ushort3
.visible .entry _Z14kernel_ushort3P7ushort3(
	.param .u64 .ptr .align 1 _Z14kernel_ushort3P7ushort3_param_0
)
{


	ret;

}
	// .globl	_Z14kernel_ushort4P7ushort4
.visible .entry _Z14kernel_ushort4P7ushort4(
	.param .u64 .ptr .align 1 _Z14kernel_ushort4P7ushort4_param_0
)
{


	ret;

}


// ===== COMPILED SASS (sm_100) =====

	.target	sm_100

	.elftype	@"ET_EXEC"


//--------------------- .note.nv.tkinfo           --------------------------
	.section	.note.nv.tkinfo,"",@"SHT_NOTE"
	.sectionflags	@"SHF_NOTE_NV_TKINFO"
	.tkinfo
        /*0018*/ 	.word	0x00000002
        /*0030*/ 	.string	""
        /*0030*/ 	.string	"ptxas"
        /*0030*/ 	.string	"Cuda compilation tools, release 13.0, V13.0.88"
        /*0030*/ 	.string	"Build cuda_13.0.r13.0/compiler.36424714_0"
        /*0030*/ 	.string	"-arch sm_100 -m 64 "



//--------------------- .note.nv.cuinfo           --------------------------
	.section	.note.nv.cuinfo,"",@"SHT_NOTE"
	.sectionflags	@"SHF_NOTE_NV_CUINFO"
        /*0018*/ 	.short	0x0002
        /*001a*/ 	.short	0x0064
        /*001c*/ 	.short	0x0082
	.zero		2


//--------------------- .nv.info                  --------------------------
	.section	.nv.info,"",@"SHT_CUDA_INFO"
	.align	4


	//----- nvinfo : EIATTR_REGCOUNT
	.align		4
        /*0000*/ 	.byte	0x04, 0x2f
        /*0002*/ 	.short	(.L_1 - .L_0)
	.align		4
.L_0:
        /*0004*/ 	.word	index@(_Z12kernel_char1P5char1)
        /*0008*/ 	.word	0x00000004


	//----- nvinfo : EIATTR_FRAME_SIZE
	.align		4
.L_1:
        /*000c*/ 	.byte	0x04, 0x11
        /*000e*/ 	.short	(.L_3 - .L_2)
	.align		4
.L_2:
        /*0010*/ 	.word	index@(_Z12kernel_char1P5char1)
        /*0014*/ 	.word	0x00000000


	//----- nvinfo : EIATTR_REGCOUNT
	.align		4
.L_3:
        /*0018*/ 	.byte	0x04, 0x2f
        /*001a*/ 	.short	(.L_5 - .L_4)
	.align		4
.L_4:
        /*001c*/ 	.word	index@(_Z12kernel_char2P5char2)
        /*0020*/ 	.word	0x00000004


	//----- nvinfo : EIATTR_FRAME_SIZE
	.align		4
.L_5:
        /*0024*/ 	.byte	0x04, 0x11
        /*0026*/ 	.short	(.L_7 - .L_6)
	.align		4
.L_6:
        /*0028*/ 	.word	index@(_Z12kernel_char2P5char2)
        /*002c*/ 	.word	0x00000000


	//----- nvinfo : EIATTR_REGCOUNT
	.align		4
.L_7:
        /*0030*/ 	.byte	0x04, 0x2f
        /*0032*/ 	.short	(.L_9 - .L_8)
	.align		4
.L_8:
        /*0034*/ 	.word	index@(_Z12kernel_char3P5char3)
        /*0038*/ 	.word	0x00000004


	//----- nvinfo : EIATTR_FRAME_SIZE
	.align		4
.L_9:
        /*003c*/ 	.byte	0x04, 0x11
        /*003e*/ 	.short	(.L_11 - .L_10)
	.align		4
.L_10:
        /*0040*/ 	.word	index@(_Z12kernel_char3P5char3)
        /*0044*/ 	.word	0x00000000


	//----- nvinfo : EIATTR_REGCOUNT
	.align		4
.L_11:
        /*0048*/ 	.byte	0x04, 0x2f
        /*004a*/ 	.short	(.L_13 - .L_12)
	.align		4
.L_12:
        /*004c*/ 	.word	index@(_Z12kernel_char4P5char4)
        /*0050*/ 	.word	0x00000004


	//----- nvinfo : EIATTR_FRAME_SIZE
	.align		4
.L_13:
        /*0054*/ 	.byte	0x04, 0x11
        /*0056*/ 	.short	(.L_15 - .L_14)
	.align		4
.L_14:
        /*0058*/ 	.word	index@(_Z12kernel_char4P5char4)
        /*005c*/ 	.word	0x00000000


	//----- nvinfo : EIATTR_REGCOUNT
	.align		4
.L_15:
        /*0060*/ 	.byte	0x04, 0x2f
        /*0062*/ 	.short	(.L_17 - .L_16)
	.align		4
.L_16:
        /*0064*/ 	.word	index@(_Z14kernel_double1P7double1)
        /*0068*/ 	.word	0x00000004


	//----- nvinfo : EIATTR_FRAME_SIZE
	.align		4
.L_17:
        /*006c*/ 	.byte	0x04, 0x11
        /*006e*/ 	.short	(.L_19 - .L_18)
	.align		4
.L_18:
        /*0070*/ 	.word	index@(_Z14kernel_double1P7double1)
        /*0074*/ 	.word	0x00000000


	//----- nvinfo : EIATTR_REGCOUNT
	.align		4
.L_19:
        /*0078*/ 	.byte	0x04, 0x2f
        /*007a*/ 	.short	(.L_21 - .L_20)
	.align		4
.L_20:
        /*007c*/ 	.word	index@(_Z14kernel_double2P7double2)
        /*0080*/ 	.word	0x00000004


	//----- nvinfo : EIATTR_FRAME_SIZE
	.align		4
.L_21:
        /*0084*/ 	.byte	0x04, 0x11
        /*0086*/ 	.short	(.L_23 - .L_22)
	.align		4
.L_22:
        /*0088*/ 	.word	index@(_Z14kernel_double2P7double2)
        /*008c*/ 	.word	0x00000000


	//----- nvinfo : EIATTR_REGCOUNT
	.align		4
.L_23:
        /*0090*/ 	.byte	0x04, 0x2f
        /*0092*/ 	.short	(.L_25 - .L_24)
	.align		4
.L_24:
        /*0094*/ 	.word	index@(_Z14kernel_double3P7double3)
        /*0098*/ 	.word	0x00000004


	//----- nvinfo : EIATTR_FRAME_SIZE
	.align		4
.L_25:
        /*009c*/ 	.byte	0x04, 0x11
        /*009e*/ 	.short	(.L_27 - .L_26)
	.align		4
.L_26:
        /*00a0*/ 	.word	index@(_Z14kernel_double3P7double3)
        /*00a4*/ 	.word	0x00000000


	//----- nvinfo : EIATTR_REGCOUNT
	.align		4
.L_27:
        /*00a8*/ 	.byte	0x04, 0x2f
        /*00aa*/ 	.short	(.L_29 - .L_28)
	.align		4
.L_28:
        /*00ac*/ 	.word	index@(_Z14kernel_double4P7double4)
        /*00b0*/ 	.word	0x00000004


	//----- nvinfo : EIATTR_FRAME_SIZE
	.align		4
.L_29:
        /*00b4*/ 	.byte	0x04, 0x11
        /*00b6*/ 	.short	(.L_31 - .L_30)
	.align		4
.L_30:
        /*00b8*/ 	.word	index@(_Z14kernel_double4P7double4)
        /*00bc*/ 	.word	0x00000000


	//----- nvinfo : EIATTR_REGCOUNT
	.align		4
.L_31:
        /*00c0*/ 	.byte	0x04, 0x2f
        /*00c2*/ 	.short	(.L_33 - .L_32)
	.align		4
.L_32:
        /*00c4*/ 	.word	index@(_Z13kernel_float1P6float1)
        /*00c8*/ 	.word	0x00000004


	//----- nvinfo : EIATTR_FRAME_SIZE
	.align		4
.L_33:
        /*00cc*/ 	.byte	0x04, 0x11
        /*00ce*/ 	.short	(.L_35 - .L_34)
	.align		4
.L_34:
        /*00d0*/ 	.word	index@(_Z13kernel_float1P6float1)
        /*00d4*/ 	.word	0x00000000


	//----- nvinfo : EIATTR_REGCOUNT
	.align		4
.L_35:
        /*00d8*/ 	.byte	0x04, 0x2f
        /*00da*/ 	.short	(.L_37 - .L_36)
	.align		4
.L_36:
        /*00dc*/ 	.word	index@(_Z13kernel_float2P6float2)
        /*00e0*/ 	.word	0x00000004


	//----- nvinfo : EIATTR_FRAME_SIZE
	.align		4
.L_37:
        /*00e4*/ 	.byte	0x04, 0x11
        /*00e6*/ 	.short	(.L_39 - .L_38)
	.align		4
.L_38:
        /*00e8*/ 	.word	index@(_Z13kernel_float2P6float2)
        /*00ec*/ 	.word	0x00000000


	//----- nvinfo : EIATTR_REGCOUNT
	.align		4
.L_39:
        /*00f0*/ 	.byte	0x04, 0x2f
        /*00f2*/ 	.short	(.L_41 - .L_40)
	.align		4
.L_40:
        /*00f4*/ 	.word	index@(_Z13kernel_float3P6float3)
        /*00f8*/ 	.word	0x00000004


	//----- nvinfo : EIATTR_FRAME_SIZE
	.align		4
.L_41:
        /*00fc*/ 	.byte	0x04, 0x11
        /*00fe*/ 	.short	(.L_43 - .L_42)
	.align		4
.L_42:
        /*0100*/ 	.word	index@(_Z13kernel_float3P6float3)
        /*0104*/ 	.word	0x00000000


	//----- nvinfo : EIATTR_REGCOUNT
	.align		4
.L_43:
        /*0108*/ 	.byte	0x04, 0x2f
        /*010a*/ 	.short	(.L_45 - .L_44)
	.align		4
.L_44:
        /*010c*/ 	.word	index@(_Z13kernel_float4P6float4)
        /*0110*/ 	.word	0x00000004


	//----- nvinfo : EIATTR_FRAME_SIZE
	.align		4
.L_45:
        /*0114*/ 	.byte	0x04, 0x11
        /*0116*/ 	.short	(.L_47 - .L_46)
	.align		4
.L_46:
        /*0118*/ 	.word	index@(_Z13kernel_float4P6float4)
        /*011c*/ 	.word	0x00000000


	//----- nvinfo : EIATTR_REGCOUNT
	.align		4
.L_47:
        /*0120*/ 	.byte	0x04, 0x2f
        /*0122*/ 	.short	(.L_49 - .L_48)
	.align		4
.L_48:
        /*0124*/ 	.word	index@(_Z11kernel_int1P4int1)
        /*0128*/ 	.word	0x00000004


	//----- nvinfo : EIATTR_FRAME_SIZE
	.align		4
.L_49:
        /*012c*/ 	.byte	0x04, 0x11
        /*012e*/ 	.short	(.L_51 - .L_50)
	.align		4
.L_50:
        /*0130*/ 	.word	index@(_Z11kernel_int1P4int1)
        /*0134*/ 	.word	0x00000000


	//----- nvinfo : EIATTR_REGCOUNT
	.align		4
.L_51:
        /*0138*/ 	.byte	0x04, 0x2f
        /*013a*/ 	.short	(.L_53 - .L_52)
	.align		4
.L_52:
        /*013c*/ 	.word	index@(_Z11kernel_int2P4int2)
        /*0140*/ 	.word	0x00000004


	//----- nvinfo : EIATTR_FRAME_SIZE
	.align		4
.L_53:
        /*0144*/ 	.byte	0x04, 0x11
        /*0146*/ 	.short	(.L_55 - .L_54)
	.align		4
.L_54:
        /*0148*/ 	.word	index@(_Z11kernel_int2P4int2)
        /*014c*/ 	.word	0x00000000


	//----- nvinfo : EIATTR_REGCOUNT
	.align		4
.L_55:
        /*0150*/ 	.byte	0x04, 0x2f
        /*0152*/ 	.short	(.L_57 - .L_56)
	.align		4
.L_56:
        /*0154*/ 	.word	index@(_Z11kernel_int3P4int3)
        /*0158*/ 	.word	0x00000004


	//----- nvinfo : EIATTR_FRAME_SIZE
	.align		4
.L_57:
        /*015c*/ 	.byte	0x04, 0x11
        /*015e*/ 	.short	(.L_59 - .L_58)
	.align		4
.L_58:
        /*0160*/ 	.word	index@(_Z11kernel_int3P4int3)
        /*0164*/ 	.word	0x00000000


	//----- nvinfo : EIATTR_REGCOUNT
	.align		4
.L_59:
        /*0168*/ 	.byte	0x04, 0x2f
        /*016a*/ 	.short	(.L_61 - .L_60)
	.align		4
.L_60:
        /*016c*/ 	.word	index@(_Z11kernel_int4P4int4)
        /*0170*/ 	.word	0x00000004


	//----- nvinfo : EIATTR_FRAME_SIZE
	.align		4
.L_61:
        /*0174*/ 	.byte	0x04, 0x11
        /*0176*/ 	.short	(.L_63 - .L_62)
	.align		4
.L_62:
        /*0178*/ 	.word	index@(_Z11kernel_int4P4int4)
        /*017c*/ 	.word	0x00000000


	//----- nvinfo : EIATTR_REGCOUNT
	.align		4
.L_63:
        /*0180*/ 	.byte	0x04, 0x2f
        /*0182*/ 	.short	(.L_65 - .L_64)
	.align		4
.L_64:
        /*0184*/ 	.word	index@(_Z12kernel_long1P5long1)
        /*0188*/ 	.word	0x00000004


	//----- nvinfo : EIATTR_FRAME_SIZE
	.align		4
.L_65:
        /*018c*/ 	.byte	0x04, 0x11
        /*018e*/ 	.short	(.L_67 - .L_66)
	.align		4
.L_66:
        /*0190*/ 	.word	index@(_Z12kernel_long1P5long1)
        /*0194*/ 	.word	0x00000000


	//----- nvinfo : EIATTR_REGCOUNT
	.align		4
.L_67:
        /*0198*/ 	.byte	0x04, 0x2f
        /*019a*/ 	.short	(.L_69 - .L_68)
	.align		4
.L_68:
        /*019c*/ 	.word	index@(_Z12kernel_long2P5long2)
        /*01a0*/ 	.word	0x00000004


	//----- nvinfo : EIATTR_FRAME_SIZE
	.align		4
.L_69:
        /*01a4*/ 	.byte	0x04, 0x11
        /*01a6*/ 	.short	(.L_71 - .L_70)
	.align		4
.L_70:
        /*01a8*/ 	.word	index@(_Z12kernel_long2P5long2)
        /*01ac*/ 	.word	0x00000000


	//----- nvinfo : EIATTR_REGCOUNT
	.align		4
.L_71:
        /*01b0*/ 	.byte	0x04, 0x2f
        /*01b2*/ 	.short	(.L_73 - .L_72)
	.align		4
.L_72:
        /*01b4*/ 	.word	index@(_Z12kernel_long3P5long3)
        /*01b8*/ 	.word	0x00000004


	//----- nvinfo : EIATTR_FRAME_SIZE
	.align		4
.L_73:
        /*01bc*/ 	.byte	0x04, 0x11
        /*01be*/ 	.short	(.L_75 - .L_74)
	.align		4
.L_74:
        /*01c0*/ 	.word	index@(_Z12kernel_long3P5long3)
        /*01c4*/ 	.word	0x00000000


	//----- nvinfo : EIATTR_REGCOUNT
	.align		4
.L_75:
        /*01c8*/ 	.byte	0x04, 0x2f
        /*01ca*/ 	.short	(.L_77 - .L_76)
	.align		4
.L_76:
        /*01cc*/ 	.word	index@(_Z12kernel_long4P5long4)
        /*01d0*/ 	.word	0x00000004


	//----- nvinfo : EIATTR_FRAME_SIZE
	.align		4
.L_77:
        /*01d4*/ 	.byte	0x04, 0x11
        /*01d6*/ 	.short	(.L_79 - .L_78)
	.align		4
.L_78:
        /*01d8*/ 	.word	index@(_Z12kernel_long4P5long4)
        /*01dc*/ 	.word	0x00000000


	//----- nvinfo : EIATTR_REGCOUNT
	.align		4
.L_79:
        /*01e0*/ 	.byte	0x04, 0x2f
        /*01e2*/ 	.short	(.L_81 - .L_80)
	.align		4
.L_80:
        /*01e4*/ 	.word	index@(_Z16kernel_longlong1P9longlong1)
        /*01e8*/ 	.word	0x00000004


	//----- nvinfo : EIATTR_FRAME_SIZE
	.align		4
.L_81:
        /*01ec*/ 	.byte	0x04, 0x11
        /*01ee*/ 	.short	(.L_83 - .L_82)
	.align		4
.L_82:
        /*01f0*/ 	.word	index@(_Z16kernel_longlong1P9longlong1)
        /*01f4*/ 	.word	0x00000000


	//----- nvinfo : EIATTR_REGCOUNT
	.align		4
.L_83:
        /*01f8*/ 	.byte	0x04, 0x2f
        /*01fa*/ 	.short	(.L_85 - .L_84)
	.align		4
.L_84:
        /*01fc*/ 	.word	index@(_Z16kernel_longlong2P9longlong2)
        /*0200*/ 	.word	0x00000004


	//----- nvinfo : EIATTR_FRAME_SIZE
	.align		4
.L_85:
        /*0204*/ 	.byte	0x04, 0x11
        /*0206*/ 	.short	(.L_87 - .L_86)
	.align		4
.L_86:
        /*0208*/ 	.word	index@(_Z16kernel_longlong2P9longlong2)
        /*020c*/ 	.word	0x00000000


	//----- nvinfo : EIATTR_REGCOUNT
	.align		4
.L_87:
        /*0210*/ 	.byte	0x04, 0x2f
        /*0212*/ 	.short	(.L_89 - .L_88)
	.align		4
.L_88:
        /*0214*/ 	.word	index@(_Z16kernel_longlong3P9longlong3)
        /*0218*/ 	.word	0x00000004


	//----- nvinfo : EIATTR_FRAME_SIZE
	.align		4
.L_89:
        /*021c*/ 	.byte	0x04, 0x11
        /*021e*/ 	.short	(.L_91 - .L_90)
	.align		4
.L_90:
        /*0220*/ 	.word	index@(_Z16kernel_longlong3P9longlong3)
        /*0224*/ 	.word	0x00000000


	//----- nvinfo : EIATTR_REGCOUNT
	.align		4
.L_91:
        /*0228*/ 	.byte	0x04, 0x2f
        /*022a*/ 	.short	(.L_93 - .L_92)
	.align		4
.L_92:
        /*022c*/ 	.word	index@(_Z16kernel_longlong4P9longlong4)
        /*0230*/ 	.word	0x00000004


	//----- nvinfo : EIATTR_FRAME_SIZE
	.align		4
.L_93:
        /*0234*/ 	.byte	0x04, 0x11
        /*0236*/ 	.short	(.L_95 - .L_94)
	.align		4
.L_94:
        /*0238*/ 	.word	index@(_Z16kernel_longlong4P9longlong4)
        /*023c*/ 	.word	0x00000000


	//----- nvinfo : EIATTR_REGCOUNT
	.align		4
.L_95:
        /*0240*/ 	.byte	0x04, 0x2f
        /*0242*/ 	.short	(.L_97 - .L_96)
	.align		4
.L_96:
        /*0244*/ 	.word	index@(_Z13kernel_short1P6short1)
        /*0248*/ 	.word	0x00000004


	//----- nvinfo : EIATTR_FRAME_SIZE
	.align		4
.L_97:
        /*024c*/ 	.byte	0x04, 0x11
        /*024e*/ 	.short	(.L_99 - .L_98)
	.align		4
.L_98:
        /*0250*/ 	.word	index@(_Z13kernel_short1P6short1)
        /*0254*/ 	.word	0x00000000


	//----- nvinfo : EIATTR_REGCOUNT
	.align		4
.L_99:
        /*0258*/ 	.byte	0x04, 0x2f
        /*025a*/ 	.short	(.L_101 - .L_100)
	.align		4
.L_100:
        /*025c*/ 	.word	index@(_Z13kernel_short2P6short2)
        /*0260*/ 	.word	0x00000004


	//----- nvinfo : EIATTR_FRAME_SIZE
	.align		4
.L_101:
        /*0264*/ 	.byte	0x04, 0x11
        /*0266*/ 	.short	(.L_103 - .L_102)
	.align		4
.L_102:
        /*0268*/ 	.word	index@(_Z13kernel_short2P6short2)
        /*026c*/ 	.word	0x00000000


	//----- nvinfo : EIATTR_REGCOUNT
	.align		4
.L_103:
        /*0270*/ 	.byte	0x04, 0x2f
        /*0272*/ 	.short	(.L_105 - .L_104)
	.align		4
.L_104:
        /*0274*/ 	.word	index@(_Z13kernel_short3P6short3)
        /*0278*/ 	.word	0x00000004


	//----- nvinfo : EIATTR_FRAME_SIZE
	.align		4
.L_105:
        /*027c*/ 	.byte	0x04, 0x11
        /*027e*/ 	.short	(.L_107 - .L_106)
	.align		4
.L_106:
        /*0280*/ 	.word	index@(_Z13kernel_short3P6short3)
        /*0284*/ 	.word	0x00000000


	//----- nvinfo : EIATTR_REGCOUNT
	.align		4
.L_107:
        /*0288*/ 	.byte	0x04, 0x2f
        /*028a*/ 	.short	(.L_109 - .L_108)
	.align		4
.L_108:
        /*028c*/ 	.word	index@(_Z13kernel_short4P6short4)
        /*0290*/ 	.word	0x00000004


	//----- nvinfo : EIATTR_FRAME_SIZE
	.align		4
.L_109:
        /*0294*/ 	.byte	0x04, 0x11
        /*0296*/ 	.short	(.L_111 - .L_110)
	.align		4
.L_110:
        /*0298*/ 	.word	index@(_Z13kernel_short4P6short4)
        /*029c*/ 	.word	0x00000000


	//----- nvinfo : EIATTR_REGCOUNT
	.align		4
.L_111:
        /*02a0*/ 	.byte	0x04, 0x2f
        /*02a2*/ 	.short	(.L_113 - .L_112)
	.align		4
.L_112:
        /*02a4*/ 	.word	index@(_Z13kernel_uchar1P6uchar1)
        /*02a8*/ 	.word	0x00000004


	//----- nvinfo : EIATTR_FRAME_SIZE
	.align		4
.L_113:
        /*02ac*/ 	.byte	0x04, 0x11
        /*02ae*/ 	.short	(.L_115 - .L_114)
	.align		4
.L_114:
        /*02b0*/ 	.word	index@(_Z13kernel_uchar1P6uchar1)
        /*02b4*/ 	.word	0x00000000


	//----- nvinfo : EIATTR_REGCOUNT
	.align		4
.L_115:
        /*02b8*/ 	.byte	0x04, 0x2f
        /*02ba*/ 	.short	(.L_117 - .L_116)
	.align		4
.L_116:
        /*02bc*/ 	.word	index@(_Z13kernel_uchar2P6uchar2)
        /*02c0*/ 	.word	0x00000004


	//----- nvinfo : EIATTR_FRAME_SIZE
	.align		4
.L_117:
        /*02c4*/ 	.byte	0x04, 0x11
        /*02c6*/ 	.short	(.L_119 - .L_118)
	.align		4
.L_118:
        /*02c8*/ 	.word	index@(_Z13kernel_uchar2P6uchar2)
        /*02cc*/ 	.word	0x00000000


	//----- nvinfo : EIATTR_REGCOUNT
	.align		4
.L_119:
        /*02d0*/ 	.byte	0x04, 0x2f
        /*02d2*/ 	.short	(.L_121 - .L_120)
	.align		4
.L_120:
        /*02d4*/ 	.word	index@(_Z13kernel_uchar3P6uchar3)
        /*02d8*/ 	.word	0x00000004


	//----- nvinfo : EIATTR_FRAME_SIZE
	.align		4
.L_121:
        /*02dc*/ 	.byte	0x04, 0x11
        /*02de*/ 	.short	(.L_123 - .L_122)
	.align		4
.L_122:
        /*02e0*/ 	.word	index@(_Z13kernel_uchar3P6uchar3)
        /*02e4*/ 	.word	0x00000000


	//----- nvinfo : EIATTR_REGCOUNT
	.align		4
.L_123:
        /*02e8*/ 	.byte	0x04, 0x2f
        /*02ea*/ 	.short	(.L_125 - .L_124)
	.align		4
.L_124:
        /*02ec*/ 	.word	index@(_Z13kernel_uchar4P6uchar4)
        /*02f0*/ 	.word	0x00000004


	//----- nvinfo : EIATTR_FRAME_SIZE
	.align		4
.L_125:
        /*02f4*/ 	.byte	0x04, 0x11
        /*02f6*/ 	.short	(.L_127 - .L_126)
	.align		4
.L_126:
        /*02f8*/ 	.word	index@(_Z13kernel_uchar4P6uchar4)
        /*02fc*/ 	.word	0x00000000


	//----- nvinfo : EIATTR_REGCOUNT
	.align		4
.L_127:
        /*0300*/ 	.byte	0x04, 0x2f
        /*0302*/ 	.short	(.L_129 - .L_128)
	.align		4
.L_128:
        /*0304*/ 	.word	index@(_Z12kernel_uint1P5uint1)
        /*0308*/ 	.word	0x00000004


	//----- nvinfo : EIATTR_FRAME_SIZE
	.align		4
.L_129:
        /*030c*/ 	.byte	0x04, 0x11
        /*030e*/ 	.short	(.L_131 - .L_130)
	.align		4
.L_130:
        /*0310*/ 	.word	index@(_Z12kernel_uint1P5uint1)
        /*0314*/ 	.word	0x00000000


	//----- nvinfo : EIATTR_REGCOUNT
	.align		4
.L_131:
        /*0318*/ 	.byte	0x04, 0x2f
        /*031a*/ 	.short	(.L_133 - .L_132)
	.align		4
.L_132:
        /*031c*/ 	.word	index@(_Z12kernel_uint2P5uint2)
        /*0320*/ 	.word	0x00000004


	//----- nvinfo : EIATTR_FRAME_SIZE
	.align		4
.L_133:
        /*0324*/ 	.byte	0x04, 0x11
        /*0326*/ 	.short	(.L_135 - .L_134)
	.align		4
.L_134:
        /*0328*/ 	.word	index@(_Z12kernel_uint2P5uint2)
        /*032c*/ 	.word	0x00000000


	//----- nvinfo : EIATTR_REGCOUNT
	.align		4
.L_135:
        /*0330*/ 	.byte	0x04, 0x2f
        /*0332*/ 	.short	(.L_137 - .L_136)
	.align		4
.L_136:
        /*0334*/ 	.word	index@(_Z12kernel_uint3P5uint3)
        /*0338*/ 	.word	0x00000004


	//----- nvinfo : EIATTR_FRAME_SIZE
	.align		4
.L_137:
        /*033c*/ 	.byte	0x04, 0x11
        /*033e*/ 	.short	(.L_139 - .L_138)
	.align		4
.L_138:
        /*0340*/ 	.word	index@(_Z12kernel_uint3P5uint3)
        /*0344*/ 	.word	0x00000000


	//----- nvinfo : EIATTR_REGCOUNT
	.align		4
.L_139:
        /*0348*/ 	.byte	0x04, 0x2f
        /*034a*/ 	.short	(.L_141 - .L_140)
	.align		4
.L_140:
        /*034c*/ 	.word	index@(_Z12kernel_uint4P5uint4)
        /*0350*/ 	.word	0x00000004


	//----- nvinfo : EIATTR_FRAME_SIZE
	.align		4
.L_141:
        /*0354*/ 	.byte	0x04, 0x11
        /*0356*/ 	.short	(.L_143 - .L_142)
	.align		4
.L_142:
        /*0358*/ 	.word	index@(_Z12kernel_uint4P5uint4)
        /*035c*/ 	.word	0x00000000


	//----- nvinfo : EIATTR_REGCOUNT
	.align		4
.L_143:
        /*0360*/ 	.byte	0x04, 0x2f
        /*0362*/ 	.short	(.L_145 - .L_144)
	.align		4
.L_144:
        /*0364*/ 	.word	index@(_Z13kernel_ulong1P6ulong1)
        /*0368*/ 	.word	0x00000004


	//----- nvinfo : EIATTR_FRAME_SIZE
	.align		4
.L_145:
        /*036c*/ 	.byte	0x04, 0x11
        /*036e*/ 	.short	(.L_147 - .L_146)
	.align		4
.L_146:
        /*0370*/ 	.word	index@(_Z13kernel_ulong1P6ulong1)
        /*0374*/ 	.word	0x00000000


	//----- nvinfo : EIATTR_REGCOUNT
	.align		4
.L_147:
        /*0378*/ 	.byte	0x04, 0x2f
        /*037a*/ 	.short	(.L_149 - .L_148)
	.align		4
.L_148:
        /*037c*/ 	.word	index@(_Z13kernel_ulong2P6ulong2)
        /*0380*/ 	.word	0x00000004


	//----- nvinfo : EIATTR_FRAME_SIZE
	.align		4
.L_149:
        /*0384*/ 	.byte	0x04, 0x11
        /*0386*/ 	.short	(.L_151 - .L_150)
	.align		4
.L_150:
        /*0388*/ 	.word	index@(_Z13kernel_ulong2P6ulong2)
        /*038c*/ 	.word	0x00000000


	//----- nvinfo : EIATTR_REGCOUNT
	.align		4
.L_151:
        /*0390*/ 	.byte	0x04, 0x2f
        /*0392*/ 	.short	(.L_153 - .L_152)
	.align		4
.L_152:
        /*0394*/ 	.word	index@(_Z13kernel_ulong3P6ulong3)
        /*0398*/ 	.word	0x00000004


	//----- nvinfo : EIATTR_FRAME_SIZE
	.align		4
.L_153:
        /*039c*/ 	.byte	0x04, 0x11
        /*039e*/ 	.short	(.L_155 - .L_154)
	.align		4
.L_154:
        /*03a0*/ 	.word	index@(_Z13kernel_ulong3P6ulong3)
        /*03a4*/ 	.word	0x00000000


	//----- nvinfo : EIATTR_REGCOUNT
	.align		4
.L_155:
        /*03a8*/ 	.byte	0x04, 0x2f
        /*03aa*/ 	.short	(.L_157 - .L_156)
	.align		4
.L_156:
        /*03ac*/ 	.word	index@(_Z13kernel_ulong4P6ulong4)
        /*03b0*/ 	.word	0x00000004


	//----- nvinfo : EIATTR_FRAME_SIZE
	.align		4
.L_157:
        /*03b4*/ 	.byte	0x04, 0x11
        /*03b6*/ 	.short	(.L_159 - .L_158)
	.align		4
.L_158:
        /*03b8*/ 	.word	index@(_Z13kernel_ulong4P6ulong4)
        /*03bc*/ 	.word	0x00000000


	//----- nvinfo : EIATTR_REGCOUNT
	.align		4
.L_159:
        /*03c0*/ 	.byte	0x04, 0x2f
        /*03c2*/ 	.short	(.L_161 - .L_160)
	.align		4
.L_160:
        /*03c4*/ 	.word	index@(_Z17kernel_ulonglong1P10ulonglong1)
        /*03c8*/ 	.word	0x00000004


	//----- nvinfo : EIATTR_FRAME_SIZE
	.align		4
.L_161:
        /*03cc*/ 	.byte	0x04, 0x11
        /*03ce*/ 	.short	(.L_163 - .L_162)
	.align		4
.L_162:
        /*03d0*/ 	.word	index@(_Z17kernel_ulonglong1P10ulonglong1)
        /*03d4*/ 	.word	0x00000000


	//----- nvinfo : EIATTR_REGCOUNT
	.align		4
.L_163:
        /*03d8*/ 	.byte	0x04, 0x2f
        /*03da*/ 	.short	(.L_165 - .L_164)
	.align		4
.L_164:
        /*03dc*/ 	.word	index@(_Z17kernel_ulonglong2P10ulonglong2)
        /*03e0*/ 	.word	0x00000004


	//----- nvinfo : EIATTR_FRAME_SIZE
	.align		4
.L_165:
        /*03e4*/ 	.byte	0x04, 0x11
        /*03e6*/ 	.short	(.L_167 - .L_166)
	.align		4
.L_166:
        /*03e8*/ 	.word	index@(_Z17kernel_ulonglong2P10ulonglong2)
        /*03ec*/ 	.word	0x00000000


	//----- nvinfo : EIATTR_REGCOUNT
	.align		4
.L_167:
        /*03f0*/ 	.byte	0x04, 0x2f
        /*03f2*/ 	.short	(.L_169 - .L_168)
	.align		4
.L_168:
        /*03f4*/ 	.word	index@(_Z17kernel_ulonglong3P10ulonglong3)
        /*03f8*/ 	.word	0x00000004


	//----- nvinfo : EIATTR_FRAME_SIZE
	.align		4
.L_169:
        /*03fc*/ 	.byte	0x04, 0x11
        /*03fe*/ 	.short	(.L_171 - .L_170)
	.align		4
.L_170:
        /*0400*/ 	.word	index@(_Z17kernel_ulonglong3P10ulonglong3)
        /*0404*/ 	.word	0x00000000


	//----- nvinfo : EIATTR_REGCOUNT
	.align		4
.L_171:
        /*0408*/ 	.byte	0x04, 0x2f
        /*040a*/ 	.short	(.L_173 - .L_172)
	.align		4
.L_172:
        /*040c*/ 	.word	index@(_Z17kernel_ulonglong4P10ulonglong4)
        /*0410*/ 	.word	0x00000004


	//----- nvinfo : EIATTR_FRAME_SIZE
	.align		4
.L_173:
        /*0414*/ 	.byte	0x04, 0x11
        /*0416*/ 	.short	(.L_175 - .L_174)
	.align		4
.L_174:
        /*0418*/ 	.word	index@(_Z17kernel_ulonglong4P10ulonglong4)
        /*041c*/ 	.word	0x00000000


	//----- nvinfo : EIATTR_REGCOUNT
	.align		4
.L_175:
        /*0420*/ 	.byte	0x04, 0x2f
        /*0422*/ 	.short	(.L_177 - .L_176)
	.align		4
.L_176:
        /*0424*/ 	.word	index@(_Z14kernel_ushort1P7ushort1)
        /*0428*/ 	.word	0x00000004


	//----- nvinfo : EIATTR_FRAME_SIZE
	.align		4
.L_177:
        /*042c*/ 	.byte	0x04, 0x11
        /*042e*/ 	.short	(.L_179 - .L_178)
	.align		4
.L_178:
        /*0430*/ 	.word	index@(_Z14kernel_ushort1P7ushort1)
        /*0434*/ 	.word	0x00000000


	//----- nvinfo : EIATTR_REGCOUNT
	.align		4
.L_179:
        /*0438*/ 	.byte	0x04, 0x2f
        /*043a*/ 	.short	(.L_181 - .L_180)
	.align		4
.L_180:
        /*043c*/ 	.word	index@(_Z14kernel_ushort2P7ushort2)
        /*0440*/ 	.word	0x00000004


	//----- nvinfo : EIATTR_FRAME_SIZE
	.align		4
.L_181:
        /*0444*/ 	.byte	0x04, 0x11
        /*0446*/ 	.short	(.L_183 - .L_182)
	.align		4
.L_182:
        /*0448*/ 	.word	index@(_Z14kernel_ushort2P7ushort2)
        /*044c*/ 	.word	0x00000000


	//----- nvinfo : EIATTR_REGCOUNT
	.align		4
.L_183:
        /*0450*/ 	.byte	0x04, 0x2f
        /*0452*/ 	.short	(.L_185 - .L_184)
	.align		4
.L_184:
        /*0454*/ 	.word	index@(_Z14kernel_ushort3P7ushort3)
        /*0458*/ 	.word	0x00000004


	//----- nvinfo : EIATTR_FRAME_SIZE
	.align		4
.L_185:
        /*045c*/ 	.byte	0x04, 0x11
        /*045e*/ 	.short	(.L_187 - .L_186)
	.align		4
.L_186:
        /*0460*/ 	.word	index@(_Z14kernel_ushort3P7ushort3)
        /*0464*/ 	.word	0x00000000


	//----- nvinfo : EIATTR_REGCOUNT
	.align		4
.L_187:
        /*0468*/ 	.byte	0x04, 0x2f
        /*046a*/ 	.short	(.L_189 - .L_188)
	.align		4
.L_188:
        /*046c*/ 	.word	index@(_Z14kernel_ushort4P7ushort4)
        /*0470*/ 	.word	0x00000004


	//----- nvinfo : EIATTR_FRAME_SIZE
	.align		4
.L_189:
        /*0474*/ 	.byte	0x04, 0x11
        /*0476*/ 	.short	(.L_191 - .L_190)
	.align		4
.L_190:
        /*0478*/ 	.word	index@(_Z14kernel_ushort4P7ushort4)
        /*047c*/ 	.word	0x00000000


	//----- nvinfo : EIATTR_MIN_STACK_SIZE
	.align		4
.L_191:
        /*0480*/ 	.byte	0x04, 0x12
        /*0482*/ 	.short	(.L_193 - .L_192)
	.align		4
.L_192:
        /*0484*/ 	.word	index@(_Z14kernel_ushort4P7ushort4)
        /*0488*/ 	.word	0x00000000


	//----- nvinfo : EIATTR_MIN_STACK_SIZE
	.align		4
.L_193:
        /*048c*/ 	.byte	0x04, 0x12
        /*048e*/ 	.short	(.L_195 - .L_194)
	.align		4
.L_194:
        /*0490*/ 	.word	index@(_Z14kernel_ushort3P7ushort3)
        /*0494*/ 	.word	0x00000000


	//----- nvinfo : EIATTR_MIN_STACK_SIZE
	.align		4
.L_195:
        /*0498*/ 	.byte	0x04, 0x12
        /*049a*/ 	.short	(.L_197 - .L_196)
	.align		4
.L_196:
        /*049c*/ 	.word	index@(_Z14kernel_ushort2P7ushort2)
        /*04a0*/ 	.word	0x00000000


	//----- nvinfo : EIATTR_MIN_STACK_SIZE
	.align		4
.L_197:
        /*04a4*/ 	.byte	0x04, 0x12
        /*04a6*/ 	.short	(.L_199 - .L_198)
	.align		4
.L_198:
        /*04a8*/ 	.word	index@(_Z14kernel_ushort1P7ushort1)
        /*04ac*/ 	.word	0x00000000


	//----- nvinfo : EIATTR_MIN_STACK_SIZE
	.align		4
.L_199:
        /*04b0*/ 	.byte	0x04, 0x12
        /*04b2*/ 	.short	(.L_201 - .L_200)
	.align		4
.L_200:
        /*04b4*/ 	.word	index@(_Z17kernel_ulonglong4P10ulonglong4)
        /*04b8*/ 	.word	0x00000000


	//----- nvinfo : EIATTR_MIN_STACK_SIZE
	.align		4
.L_201:
        /*04bc*/ 	.byte	0x04, 0x12
        /*04be*/ 	.short	(.L_203 - .L_202)
	.align		4
.L_202:
        /*04c0*/ 	.word	index@(_Z17kernel_ulonglong3P10ulonglong3)
        /*04c4*/ 	.word	0x00000000


	//----- nvinfo : EIATTR_MIN_STACK_SIZE
	.align		4
.L_203:
        /*04c8*/ 	.byte	0x04, 0x12
        /*04ca*/ 	.short	(.L_205 - .L_204)
	.align		4
.L_204:
        /*04cc*/ 	.word	index@(_Z17kernel_ulonglong2P10ulonglong2)
        /*04d0*/ 	.word	0x00000000


	//----- nvinfo : EIATTR_MIN_STACK_SIZE
	.align		4
.L_205:
        /*04d4*/ 	.byte	0x04, 0x12
        /*04d6*/ 	.short	(.L_207 - .L_206)
	.align		4
.L_206:
        /*04d8*/ 	.word	index@(_Z17kernel_ulonglong1P10ulonglong1)
        /*04dc*/ 	.word	0x00000000


	//----- nvinfo : EIATTR_MIN_STACK_SIZE
	.align		4
.L_207:
        /*04e0*/ 	.byte	0x04, 0x12
        /*04e2*/ 	.short	(.L_209 - .L_208)
	.align		4
.L_208:
        /*04e4*/ 	.word	index@(_Z13kernel_ulong4P6ulong4)
        /*04e8*/ 	.word	0x00000000


	//----- nvinfo : EIATTR_MIN_STACK_SIZE
	.align		4
.L_209:
        /*04ec*/ 	.byte	0x04, 0x12
        /*04ee*/ 	.short	(.L_211 - .L_210)
	.align		4
.L_210:
        /*04f0*/ 	.word	index@(_Z13kernel_ulong3P6ulong3)
        /*04f4*/ 	.word	0x00000000


	//----- nvinfo : EIATTR_MIN_STACK_SIZE
	.align		4
.L_211:
        /*04f8*/ 	.byte	0x04, 0x12
        /*04fa*/ 	.short	(.L_213 - .L_212)
	.align		4
.L_212:
        /*04fc*/ 	.word	index@(_Z13kernel_ulong2P6ulong2)
        /*0500*/ 	.word	0x00000000


	//----- nvinfo : EIATTR_MIN_STACK_SIZE
	.align		4
.L_213:
        /*0504*/ 	.byte	0x04, 0x12
        /*0506*/ 	.short	(.L_215 - .L_214)
	.align		4
.L_214:
        /*0508*/ 	.word	index@(_Z13kernel_ulong1P6ulong1)
        /*050c*/ 	.word	0x00000000


	//----- nvinfo : EIATTR_MIN_STACK_SIZE
	.align		4
.L_215:
        /*0510*/ 	.byte	0x04, 0x12
        /*0512*/ 	.short	(.L_217 - .L_216)
	.align		4
.L_216:
        /*0514*/ 	.word	index@(_Z12kernel_uint4P5uint4)
        /*0518*/ 	.word	0x00000000


	//----- nvinfo : EIATTR_MIN_STACK_SIZE
	.align		4
.L_217:
        /*051c*/ 	.byte	0x04, 0x12
        /*051e*/ 	.short	(.L_219 - .L_218)
	.align		4
.L_218:
        /*0520*/ 	.word	index@(_Z12kernel_uint3P5uint3)
        /*0524*/ 	.word	0x00000000


	//----- nvinfo : EIATTR_MIN_STACK_SIZE
	.align		4
.L_219:
        /*0528*/ 	.byte	0x04, 0x12
        /*052a*/ 	.short	(.L_221 - .L_220)
	.align		4
.L_220:
        /*052c*/ 	.word	index@(_Z12kernel_uint2P5uint2)
        /*0530*/ 	.word	0x00000000


	//----- nvinfo : EIATTR_MIN_STACK_SIZE
	.align		4
.L_221:
        /*0534*/ 	.byte	0x04, 0x12
        /*0536*/ 	.short	(.L_223 - .L_222)
	.align		4
.L_222:
        /*0538*/ 	.word	index@(_Z12kernel_uint1P5uint1)
        /*053c*/ 	.word	0x00000000


	//----- nvinfo : EIATTR_MIN_STACK_SIZE
	.align		4
.L_223:
        /*0540*/ 	.byte	0x04, 0x12
        /*0542*/ 	.short	(.L_225 - .L_224)
	.align		4
.L_224:
        /*0544*/ 	.word	index@(_Z13kernel_uchar4P6uchar4)
        /*0548*/ 	.word	0x00000000


	//----- nvinfo : EIATTR_MIN_STACK_SIZE
	.align		4
.L_225:
        /*054c*/ 	.byte	0x04, 0x12
        /*054e*/ 	.short	(.L_227 - .L_226)
	.align		4
.L_226:
        /*0550*/ 	.word	index@(_Z13kernel_uchar3P6uchar3)
        /*0554*/ 	.word	0x00000000


	//----- nvinfo : EIATTR_MIN_STACK_SIZE
	.align		4
.L_227:
        /*0558*/ 	.byte	0x04, 0x12
        /*055a*/ 	.short	(.L_229 - .L_228)
	.align		4
.L_228:
        /*055c*/ 	.word	index@(_Z13kernel_uchar2P6uchar2)
        /*0560*/ 	.word	0x00000000


	//----- nvinfo : EIATTR_MIN_STACK_SIZE
	.align		4
.L_229:
        /*0564*/ 	.byte	0x04, 0x12
        /*0566*/ 	.short	(.L_231 - .L_230)
	.align		4
.L_230:
        /*0568*/ 	.word	index@(_Z13kernel_uchar1P6uchar1)
        /*056c*/ 	.word	0x00000000


	//----- nvinfo : EIATTR_MIN_STACK_SIZE
	.align		4
.L_231:
        /*0570*/ 	.byte	0x04, 0x12
        /*0572*/ 	.short	(.L_233 - .L_232)
	.align		4
.L_232:
        /*0574*/ 	.word	index@(_Z13kernel_short4P6short4)
        /*0578*/ 	.word	0x00000000


	//----- nvinfo : EIATTR_MIN_STACK_SIZE
	.align		4
.L_233:
        /*057c*/ 	.byte	0x04, 0x12
        /*057e*/ 	.short	(.L_235 - .L_234)
	.align		4
.L_234:
        /*0580*/ 	.word	index@(_Z13kernel_short3P6short3)
        /*0584*/ 	.word	0x00000000


	//----- nvinfo : EIATTR_MIN_STACK_SIZE
	.align		4
.L_235:
        /*0588*/ 	.byte	0x04, 0x12
        /*058a*/ 	.short	(.L_237 - .L_236)
	.align		4
.L_236:
        /*058c*/ 	.word	index@(_Z13kernel_short2P6short2)
        /*0590*/ 	.word	0x00000000


	//----- nvinfo : EIATTR_MIN_STACK_SIZE
	.align		4
.L_237:
        /*0594*/ 	.byte	0x04, 0x12
        /*0596*/ 	.short	(.L_239 - .L_238)
	.align		4
.L_238:
        /*0598*/ 	.word	index@(_Z13kernel_short1P6short1)
        /*059c*/ 	.word	0x00000000


	//----- nvinfo : EIATTR_MIN_STACK_SIZE
	.align		4
.L_239:
        /*05a0*/ 	.byte	0x04, 0x12
        /*05a2*/ 	.short	(.L_241 - .L_240)
	.align		4
.L_240:
        /*05a4*/ 	.word	index@(_Z16kernel_longlong4P9longlong4)
        /*05a8*/ 	.word	0x00000000


	//----- nvinfo : EIATTR_MIN_STACK_SIZE
	.align		4
.L_241:
        /*05ac*/ 	.byte	0x04, 0x12
        /*05ae*/ 	.short	(.L_243 - .L_242)
	.align		4
.L_242:
        /*05b0*/ 	.word	index@(_Z16kernel_longlong3P9longlong3)
        /*05b4*/ 	.word	0x00000000


	//----- nvinfo : EIATTR_MIN_STACK_SIZE
	.align		4
.L_243:
        /*05b8*/ 	.byte	0x04, 0x12
        /*05ba*/ 	.short	(.L_245 - .L_244)
	.align		4
.L_244:
        /*05bc*/ 	.word	index@(_Z16kernel_longlong2P9longlong2)
        /*05c0*/ 	.word	0x00000000


	//----- nvinfo : EIATTR_MIN_STACK_SIZE
	.align		4
.L_245:
        /*05c4*/ 	.byte	0x04, 0x12
        /*05c6*/ 	.short	(.L_247 - .L_246)
	.align		4
.L_246:
        /*05c8*/ 	.word	index@(_Z16kernel_longlong1P9longlong1)
        /*05cc*/ 	.word	0x00000000


	//----- nvinfo : EIATTR_MIN_STACK_SIZE
	.align		4
.L_247:
        /*05d0*/ 	.byte	0x04, 0x12
        /*05d2*/ 	.short	(.L_249 - .L_248)
	.align		4
.L_248:
        /*05d4*/ 	.word	index@(_Z12kernel_long4P5long4)
        /*05d8*/ 	.word	0x00000000


	//----- nvinfo : EIATTR_MIN_STACK_SIZE
	.align		4
.L_249:
        /*05dc*/ 	.byte	0x04, 0x12
        /*05de*/ 	.short	(.L_251 - .L_250)
	.align		4
.L_250:
        /*05e0*/ 	.word	index@(_Z12kernel_long3P5long3)
        /*05e4*/ 	.word	0x00000000


	//----- nvinfo : EIATTR_MIN_STACK_SIZE
	.align		4
.L_251:
        /*05e8*/ 	.byte	0x04, 0x12
        /*05ea*/ 	.short	(.L_253 - .L_252)
	.align		4
.L_252:
        /*05ec*/ 	.word	index@(_Z12kernel_long2P5long2)
        /*05f0*/ 	.word	0x00000000


	//----- nvinfo : EIATTR_MIN_STACK_SIZE
	.align		4
.L_253:
        /*05f4*/ 	.byte	0x04, 0x12
        /*05f6*/ 	.short	(.L_255 - .L_254)
	.align		4
.L_254:
        /*05f8*/ 	.word	index@(_Z12kernel_long1P5long1)
        /*05fc*/ 	.word	0x00000000


	//----- nvinfo : EIATTR_MIN_STACK_SIZE
	.align		4
.L_255:
        /*0600*/ 	.byte	0x04, 0x12
        /*0602*/ 	.short	(.L_257 - .L_256)
	.align		4
.L_256:
        /*0604*/ 	.word	index@(_Z11kernel_int4P4int4)
        /*0608*/ 	.word	0x00000000


	//----- nvinfo : EIATTR_MIN_STACK_SIZE
	.align		4
.L_257:
        /*060c*/ 	.byte	0x04, 0x12
        /*060e*/ 	.short	(.L_259 - .L_258)
	.align		4
.L_258:
        /*0610*/ 	.word	index@(_Z11kernel_int3P4int3)
        /*0614*/ 	.word	0x00000000


	//----- nvinfo : EIATTR_MIN_STACK_SIZE
	.align		4
.L_259:
        /*0618*/ 	.byte	0x04, 0x12
        /*061a*/ 	.short	(.L_261 - .L_260)
	.align		4
.L_260:
        /*061c*/ 	.word	index@(_Z11kernel_int2P4int2)
        /*0620*/ 	.word	0x00000000


	//----- nvinfo : EIATTR_MIN_STACK_SIZE
	.align		4
.L_261:
        /*0624*/ 	.byte	0x04, 0x12
        /*0626*/ 	.short	(.L_263 - .L_262)
	.align		4
.L_262:
        /*0628*/ 	.word	index@(_Z11kernel_int1P4int1)
        /*062c*/ 	.word	0x00000000


	//----- nvinfo : EIATTR_MIN_STACK_SIZE
	.align		4
.L_263:
        /*0630*/ 	.byte	0x04, 0x12
        /*0632*/ 	.short	(.L_265 - .L_264)
	.align		4
.L_264:
        /*0634*/ 	.word	index@(_Z13kernel_float4P6float4)
        /*0638*/ 	.word	0x00000000


	//----- nvinfo : EIATTR_MIN_STACK_SIZE
	.align		4
.L_265:
        /*063c*/ 	.byte	0x04, 0x12
        /*063e*/ 	.short	(.L_267 - .L_266)
	.align		4
.L_266:
        /*0640*/ 	.word	index@(_Z13kernel_float3P6float3)
        /*0644*/ 	.word	0x00000000


	//----- nvinfo : EIATTR_MIN_STACK_SIZE
	.align		4
.L_267:
        /*0648*/ 	.byte	0x04, 0x12
        /*064a*/ 	.short	(.L_269 - .L_268)
	.align		4
.L_268:
        /*064c*/ 	.word	index@(_Z13kernel_float2P6float2)
        /*0650*/ 	.word	0x00000000


	//----- nvinfo : EIATTR_MIN_STACK_SIZE
	.align		4
.L_269:
        /*0654*/ 	.byte	0x04, 0x12
        /*0656*/ 	.short	(.L_271 - .L_270)
	.align		4
.L_270:
        /*0658*/ 	.word	index@(_Z13kernel_float1P6float1)
        /*065c*/ 	.word	0x00000000


	//----- nvinfo : EIATTR_MIN_STACK_SIZE
	.align		4
.L_271:
        /*0660*/ 	.byte	0x04, 0x12
        /*0662*/ 	.short	(.L_273 - .L_272)
	.align		4
.L_272:
        /*0664*/ 	.word	index@(_Z14kernel_double4P7double4)
        /*0668*/ 	.word	0x00000000


	//----- nvinfo : EIATTR_MIN_STACK_SIZE
	.align		4
.L_273:
        /*066c*/ 	.byte	0x04, 0x12
        /*066e*/ 	.short	(.L_275 - .L_274)
	.align		4
.L_274:
        /*0670*/ 	.word	index@(_Z14kernel_double3P7double3)
        /*0674*/ 	.word	0x00000000


	//----- nvinfo : EIATTR_MIN_STACK_SIZE
	.align		4
.L_275:
        /*0678*/ 	.byte	0x04, 0x12
        /*067a*/ 	.short	(.L_277 - .L_276)
	.align		4
.L_276:
        /*067c*/ 	.word	index@(_Z14kernel_double2P7double2)
        /*0680*/ 	.word	0x00000000


	//----- nvinfo : EIATTR_MIN_STACK_SIZE
	.align		4
.L_277:
        /*0684*/ 	.byte	0x04, 0x12
        /*0686*/ 	.short	(.L_279 - .L_278)
	.align		4
.L_278:
        /*0688*/ 	.word	index@(_Z14kernel_double1P7double1)
        /*068c*/ 	.word	0x00000000


	//----- nvinfo : EIATTR_MIN_STACK_SIZE
	.align		4
.L_279:
        /*0690*/ 	.byte	0x04, 0x12
        /*0692*/ 	.short	(.L_281 - .L_280)
	.align		4
.L_280:
        /*0694*/ 	.word	index@(_Z12kernel_char4P5char4)
        /*0698*/ 	.word	0x00000000


	//----- nvinfo : EIATTR_MIN_STACK_SIZE
	.align		4
.L_281:
        /*069c*/ 	.byte	0x04, 0x12
        /*069e*/ 	.short	(.L_283 - .L_282)
	.align		4
.L_282:
        /*06a0*/ 	.word	index@(_Z12kernel_char3P5char3)
        /*06a4*/ 	.word	0x00000000


	//----- nvinfo : EIATTR_MIN_STACK_SIZE
	.align		4
.L_283:
        /*06a8*/ 	.byte	0x04, 0x12
        /*06aa*/ 	.short	(.L_285 - .L_284)
	.align		4
.L_284:
        /*06ac*/ 	.word	index@(_Z12kernel_char2P5char2)
        /*06b0*/ 	.word	0x00000000


	//----- nvinfo : EIATTR_MIN_STACK_SIZE
	.align		4
.L_285:
        /*06b4*/ 	.byte	0x04, 0x12
        /*06b6*/ 	.short	(.L_287 - .L_286)
	.align		4
.L_286:
        /*06b8*/ 	.word	index@(_Z12kernel_char1P5char1)
        /*06bc*/ 	.word	0x00000000
.L_287:


//--------------------- .nv.compat                --------------------------
	.section	.nv.compat,"",@"SHT_CUDA_COMPAT_INFO"
	.align	4
        /*0000*/ 	.byte	0x02, 0x09, 0x00, 0x00, 0x02, 0x02, 0x01, 0x00, 0x02, 0x05, 0x05, 0x00, 0x03, 0x07, 0x01, 0x01
        /*0010*/ 	.byte	0x02, 0x03, 0x00, 0x00, 0x02, 0x06, 0x01, 0x00, 0x04, 0x0b, 0x08, 0x00, 0x09, 0x00, 0x00, 0x00
        /*0020*/ 	.byte	0x00, 0x00, 0x00, 0x00


//--------------------- .nv.info._Z14kernel_ushort4P7ushort4 --------------------------
	.section	.nv.info._Z14kernel_ushort4P7ushort4,"",@"SHT_CUDA_INFO"
	.sectionflags	@""
	.align	4


	//----- nvinfo : EIATTR_CUDA_API_VERSION
	.align		4
        /*0000*/ 	.byte	0x04, 0x37
        /*0002*/ 	.short	(.L_289 - .L_288)
.L_288:
        /*0004*/ 	.word	0x00000082


	//----- nvinfo : EIATTR_KPARAM_INFO
	.align		4
.L_289:
        /*0008*/ 	.byte	0x04, 0x17
        /*000a*/ 	.short	(.L_291 - .L_290)
.L_290:
        /*000c*/ 	.word	0x00000000
        /*0010*/ 	.short	0x0000
        /*0012*/ 	.short	0x0000
        /*0014*/ 	.byte	0x00, 0xf5, 0x21, 0x00


	//----- nvinfo : EIATTR_SPARSE_MMA_MASK
	.align		4
.L_291:
        /*0018*/ 	.byte	0x03, 0x50
        /*001a*/ 	.short	0x0000


	//----- nvinfo : EIATTR_MAXREG_COUNT
	.align		4
        /*001c*/ 	.byte	0x03, 0x1b
        /*001e*/ 	.short	0x00ff


	//----- nvinfo : EIATTR_MERCURY_ISA_VERSION
	.align		4
        /*0020*/ 	.byte	0x03, 0x5f
        /*0022*/ 	.short	0x0101


	//----- nvinfo : EIATTR_VRC_CTA_INIT_COUNT
	.align		4
        /*0024*/ 	.byte	0x02, 0x4a
	.zero		1
	.zero		1


	//----- nvinfo : EIATTR_EXIT_INSTR_OFFSETS
	.align		4
        /*0028*/ 	.byte	0x04, 0x1c
        /*002a*/ 	.short	(.L_293 - .L_292)


	//   ....[0]....
.L_292:
        /*002c*/ 	.word	0x00000010


	//----- nvinfo : EIATTR_CBANK_PARAM_SIZE
	.align		4
.L_293:
        /*0030*/ 	.byte	0x03, 0x19
        /*0032*/ 	.short	0x0008


	//----- nvinfo : EIATTR_PARAM_CBANK
	.align		4
        /*0034*/ 	.byte	0x04, 0x0a
        /*0036*/ 	.short	(.L_295 - .L_294)
	.align		4
.L_294:
        /*0038*/ 	.word	index@(.nv.constant0._Z14kernel_ushort4P7ushort4)
        /*003c*/ 	.short	0x0380
        /*003e*/ 	.short	0x0008


	//----- nvinfo : EIATTR_SW_WAR
	.align		4
.L_295:
        /*0040*/ 	.byte	0x04, 0x36
        /*0042*/ 	.short	(.L_297 - .L_296)
.L_296:
        /*0044*/ 	.word	0x00000008
.L_297:


//--------------------- .nv.info._Z14kernel_ushort3P7ushort3 --------------------------
	.section	.nv.info._Z14kernel_ushort3P7ushort3,"",@"SHT_CUDA_INFO"
	.sectionflags	@""
	.align	4


	//----- nvinfo : EIATTR_CUDA_API_VERSION
	.align		4
        /*0000*/ 	.byte	0x04, 0x37
        /*0002*/ 	.short	(.L_299 - .L_298)
.L_298:
        /*0004*/ 	.word	0x00000082


	//----- nvinfo : EIATTR_KPARAM_INFO
	.align		4
.L_299:
        /*0008*/ 	.byte	0x04, 0x17
        /*000a*/ 	.short	(.L_301 - .L_300)
.L_300:
        /*000c*/ 	.word	0x00000000
        /*0010*/ 	.short	0x0000
        /*0012*/ 	.short	0x0000
        /*0014*/ 	.byte	0x00, 0xf5, 0x21, 0x00


	//----- nvinfo : EIATTR_SPARSE_MMA_MASK
	.align		4
.L_301:
        /*0018*/ 	.byte	0x03, 0x50
        /*001a*/ 	.short	0x0000


	//----- nvinfo : EIATTR_MAXREG_COUNT
	.align		4
        /*001c*/ 	.byte	0x03, 0x1b
        /*001e*/ 	.short	0x00ff


	//----- nvinfo : EIATTR_MERCURY_ISA_VERSION
	.align		4
        /*0020*/ 	.byte	0x03, 0x5f
        /*0022*/ 	.short	0x0101


	//----- nvinfo : EIATTR_VRC_CTA_INIT_COUNT
	.align		4
        /*0024*/ 	.byte	0x02, 0x4a
	.zero		1
	.zero		1


	//----- nvinfo : EIATTR_EXIT_INSTR_OFFSETS
	.align		4
        /*0028*/ 	.byte	0x04, 0x1c
        /*002a*/ 	.short	(.L_303 - .L_302)


	//   ....[0]....
.L_302:
        /*002c*/ 	.word	0x00000010


	//----- nvinfo : EIATTR_CBANK_PARAM_SIZE
	.align		4
.L_303:
        /*0030*/ 	.byte	0x03, 0x19
        /*0032*/ 	.short	0x0008


	//----- nvinfo : EIATTR_PARAM_CBANK
	.align		4
        /*0034*/ 	.byte	0x04, 0x0a
        /*0036*/ 	.short	(.L_305 - .L_304)
	.align		4
.L_304:
        /*0038*/ 	.word	index@(.nv.constant0._Z14kernel_ushort3P7ushort3)
        /*003c*/ 	.short	0x0380
        /*003e*/ 	.short	0x0008


	//----- nvinfo : EIATTR_SW_WAR
	.align		4
.L_305:
        /*0040*/ 	.byte	0x04, 0x36
        /*0042*/ 	.short	(.L_307 - .L_306)
.L_306:
        /*0044*/ 	.word	0x00000008
.L_307:


//--------------------- .nv.info._Z14kernel_ushort2P7ushort2 --------------------------
	.section	.nv.info._Z14kernel_ushort2P7ushort2,"",@"SHT_CUDA_INFO"
	.sectionflags	@""
	.align	4


	//----- nvinfo : EIATTR_CUDA_API_VERSION
	.align		4
        /*0000*/ 	.byte	0x04, 0x37
        /*0002*/ 	.short	(.L_309 - .L_308)
.L_308:
        /*0004*/ 	.word	0x00000082


	//----- nvinfo : EIATTR_KPARAM_INFO
	.align		4
.L_309:
        /*0008*/ 	.byte	0x04, 0x17
        /*000a*/ 	.short	(.L_311 - .L_310)
.L_310:
        /*000c*/ 	.word	0x00000000
        /*0010*/ 	.short	0x0000
        /*0012*/ 	.short	0x0000
        /*0014*/ 	.byte	0x00, 0xf5, 0x21, 0x00


	//----- nvinfo : EIATTR_SPARSE_MMA_MASK
	.align		4
.L_311:
        /*0018*/ 	.byte	0x03, 0x50
        /*001a*/ 	.short	0x0000


	//----- nvinfo : EIATTR_MAXREG_COUNT
	.align		4
        /*001c*/ 	.byte	0x03, 0x1b
        /*001e*/ 	.short	0x00ff


	//----- nvinfo : EIATTR_MERCURY_ISA_VERSION
	.align		4
        /*0020*/ 	.byte	0x03, 0x5f
        /*0022*/ 	.short	0x0101


	//----- nvinfo : EIATTR_VRC_CTA_INIT_COUNT
	.align		4
        /*0024*/ 	.byte	0x02, 0x4a
	.zero		1
	.zero		1


	//----- nvinfo : EIATTR_EXIT_INSTR_OFFSETS
	.align		4
        /*0028*/ 	.byte	0x04, 0x1c
        /*002a*/ 	.short	(.L_313 - .L_312)


	//   ....[0]....
.L_312:
        /*002c*/ 	.word	0x00000010


	//----- nvinfo : EIATTR_CBANK_PARAM_SIZE
	.align		4
.L_313:
        /*0030*/ 	.byte	0x03, 0x19
        /*0032*/ 	.short	0x0008


	//----- nvinfo : EIATTR_PARAM_CBANK
	.align		4
        /*0034*/ 	.byte	0x04, 0x0a
        /*0036*/ 	.short	(.L_315 - .L_314)
	.align		4
.L_314:
        /*0038*/ 	.word	index@(.nv.constant0._Z14kernel_ushort2P7ushort2)
        /*003c*/ 	.short	0x0380
        /*003e*/ 	.short	0x0008


	//----- nvinfo : EIATTR_SW_WAR
	.align		4
.L_315:
        /*0040*/ 	.byte	0x04, 0x36
        /*0042*/ 	.short	(.L_317 - .L_316)
.L_316:
        /*0044*/ 	.word	0x00000008
.L_317:


//--------------------- .nv.info._Z14kernel_ushort1P7ushort1 --------------------------
	.section	.nv.info._Z14kernel_ushort1P7ushort1,"",@"SHT_CUDA_INFO"
	.sectionflags	@""
	.align	4


	//----- nvinfo : EIATTR_CUDA_API_VERSION
	.align		4
        /*0000*/ 	.byte	0x04, 0x37
        /*0002*/ 	.short	(.L_319 - .L_318)
.L_318:
        /*0004*/ 	.word	0x00000082


	//----- nvinfo : EIATTR_KPARAM_INFO
	.align		4
.L_319:
        /*0008*/ 	.byte	0x04, 0x17
        /*000a*/ 	.short	(.L_321 - .L_320)
.L_320:
        /*000c*/ 	.word	0x00000000
        /*0010*/ 	.short	0x0000
        /*0012*/ 	.short	0x0000
        /*0014*/ 	.byte	0x00, 0xf5, 0x21, 0x00


	//----- nvinfo : EIATTR_SPARSE_MMA_MASK
	.align		4
.L_321:
        /*0018*/ 	.byte	0x03, 0x50
        /*001a*/ 	.short	0x0000


	//----- nvinfo : EIATTR_MAXREG_COUNT
	.align		4
        /*001c*/ 	.byte	0x03, 0x1b
        /*001e*/ 	.short	0x00ff


	//----- nvinfo : EIATTR_MERCURY_ISA_VERSION
	.align		4
        /*0020*/ 	.byte	0x03, 0x5f
        /*0022*/ 	.short	0x0101


	//----- nvinfo : EIATTR_VRC_CTA_INIT_COUNT
	.align		4
        /*0024*/ 	.byte	0x02, 0x4a
	.zero		1
	.zero		1


	//----- nvinfo : EIATTR_EXIT_INSTR_OFFSETS
	.align		4
        /*0028*/ 	.byte	0x04, 0x1c
        /*002a*/ 	.short	(.L_323 - .L_322)


	//   ....[0]....
.L_322:
        /*002c*/ 	.word	0x00000010


	//----- nvinfo : EIATTR_CBANK_PARAM_SIZE
	.align		4
.L_323:
        /*0030*/ 	.byte	0x03, 0x19
        /*0032*/ 	.short	0x0008


	//----- nvinfo : EIATTR_PARAM_CBANK
	.align		4
        /*0034*/ 	.byte	0x04, 0x0a
        /*0036*/ 	.short	(.L_325 - .L_324)
	.align		4
.L_324:
        /*0038*/ 	.word	index@(.nv.constant0._Z14kernel_ushort1P7ushort1)
        /*003c*/ 	.short	0x0380
        /*003e*/ 	.short	0x0008


	//----- nvinfo : EIATTR_SW_WAR
	.align		4
.L_325:
        /*0040*/ 	.byte	0x04, 0x36
        /*0042*/ 	.short	(.L_327 - .L_326)
.L_326:
        /*0044*/ 	.word	0x00000008
.L_327:


//--------------------- .nv.info._Z17kernel_ulonglong4P10ulonglong4 --------------------------
	.section	.nv.info._Z17kernel_ulonglong4P10ulonglong4,"",@"SHT_CUDA_INFO"
	.sectionflags	@""
	.align	4


	//----- nvinfo : EIATTR_CUDA_API_VERSION
	.align		4
        /*0000*/ 	.byte	0x04, 0x37
        /*0002*/ 	.short	(.L_329 - .L_328)
.L_328:
        /*0004*/ 	.word	0x00000082


	//----- nvinfo : EIATTR_KPARAM_INFO
	.align		4
.L_329:
        /*0008*/ 	.byte	0x04, 0x17
        /*000a*/ 	.short	(.L_331 - .L_330)
.L_330:
        /*000c*/ 	.word	0x00000000
        /*0010*/ 	.short	0x0000
        /*0012*/ 	.short	0x0000
        /*0014*/ 	.byte	0x00, 0xf5, 0x21, 0x00


	//----- nvinfo : EIATTR_SPARSE_MMA_MASK
	.align		4
.L_331:
        /*0018*/ 	.byte	0x03, 0x50
        /*001a*/ 	.short	0x0000


	//----- nvinfo : EIATTR_MAXREG_COUNT
	.align		4
        /*001c*/ 	.byte	0x03, 0x1b
        /*001e*/ 	.short	0x00ff


	//----- nvinfo : EIATTR_MERCURY_ISA_VERSION
	.align		4
        /*0020*/ 	.byte	0x03, 0x5f
        /*0022*/ 	.short	0x0101


	//----- nvinfo : EIATTR_VRC_CTA_INIT_COUNT
	.align		4
        /*0024*/ 	.byte	0x02, 0x4a
	.zero		1
	.zero		1


	//----- nvinfo : EIATTR_EXIT_INSTR_OFFSETS
	.align		4
        /*0028*/ 	.byte	0x04, 0x1c
        /*002a*/ 	.short	(.L_333 - .L_332)


	//   ....[0]....
.L_332:
        /*002c*/ 	.word	0x00000010


	//----- nvinfo : EIATTR_CBANK_PARAM_SIZE
	.align		4
.L_333:
        /*0030*/ 	.byte	0x03, 0x19
        /*0032*/ 	.short	0x0008


	//----- nvinfo : EIATTR_PARAM_CBANK
	.align		4
        /*0034*/ 	.byte	0x04, 0x0a
        /*0036*/ 	.short	(.L_335 - .L_334)
	.align		4
.L_334:
        /*0038*/ 	.word	index@(.nv.constant0._Z17kernel_ulonglong4P10ulonglong4)
        /*003c*/ 	.short	0x0380
        /*003e*/ 	.short	0x0008


	//----- nvinfo : EIATTR_SW_WAR
	.align		4
.L_335:
        /*0040*/ 	.byte	0x04, 0x36
        /*0042*/ 	.short	(.L_337 - .L_336)
.L_336:
        /*0044*/ 	.word	0x00000008
.L_337:


//--------------------- .nv.info._Z17kernel_ulonglong3P10ulonglong3 --------------------------
	.section	.nv.info._Z17kernel_ulonglong3P10ulonglong3,"",@"SHT_CUDA_INFO"
	.sectionflags	@""
	.align	4


	//----- nvinfo : EIATTR_CUDA_API_VERSION
	.align		4
        /*0000*/ 	.byte	0x04, 0x37
        /*0002*/ 	.short	(.L_339 - .L_338)
.L_338:
        /*0004*/ 	.word	0x00000082


	//----- nvinfo : EIATTR_KPARAM_INFO
	.align		4
.L_339:
        /*0008*/ 	.byte	0x04, 0x17
        /*000a*/ 	.short	(.L_341 - .L_340)
.L_340:
        /*000c*/ 	.word	0x00000000
        /*0010*/ 	.short	0x0000
        /*0012*/ 	.short	0x0000
        /*0014*/ 	.byte	0x00, 0xf5, 0x21, 0x00


	//----- nvinfo : EIATTR_SPARSE_MMA_MASK
	.align		4
.L_341:
        /*0018*/ 	.byte	0x03, 0x50
        /*001a*/ 	.short	0x0000


	//----- nvinfo : EIATTR_MAXREG_COUNT
	.align		4
        /*001c*/ 	.byte	0x03, 0x1b
        /*001e*/ 	.short	0x00ff


	//----- nvinfo : EIATTR_MERCURY_ISA_VERSION
	.align		4
        /*0020*/ 	.byte	0x03, 0x5f
        /*0022*/ 	.short	0x0101


	//----- nvinfo : EIATTR_VRC_CTA_INIT_COUNT
	.align		4
        /*0024*/ 	.byte	0x02, 0x4a
	.zero		1
	.zero		1


	//----- nvinfo : EIATTR_EXIT_INSTR_OFFSETS
	.align		4
        /*0028*/ 	.byte	0x04, 0x1c
        /*002a*/ 	.short	(.L_343 - .L_342)


	//   ....[0]....
.L_342:
        /*002c*/ 	.word	0x00000010


	//----- nvinfo : EIATTR_CBANK_PARAM_SIZE
	.align		4
.L_343:
        /*0030*/ 	.byte	0x03, 0x19
        /*0032*/ 	.short	0x0008


	//----- nvinfo : EIATTR_PARAM_CBANK
	.align		4
        /*0034*/ 	.byte	0x04, 0x0a
        /*0036*/ 	.short	(.L_345 - .L_344)
	.align		4
.L_344:
        /*0038*/ 	.word	index@(.nv.constant0._Z17kernel_ulonglong3P10ulonglong3)
        /*003c*/ 	.short	0x0380
        /*003e*/ 	.short	0x0008


	//----- nvinfo : EIATTR_SW_WAR
	.align		4
.L_345:
        /*0040*/ 	.byte	0x04, 0x36
        /*0042*/ 	.short	(.L_347 - .L_346)
.L_346:
        /*0044*/ 	.word	0x00000008
.L_347:


//--------------------- .nv.info._Z17kernel_ulonglong2P10ulonglong2 --------------------------
	.section	.nv.info._Z17kernel_ulonglong2P10ulonglong2,"",@"SHT_CUDA_INFO"
	.sectionflags	@""
	.align	4


	//----- nvinfo : EIATTR_CUDA_API_VERSION
	.align		4
        /*0000*/ 	.byte	0x04, 0x37
        /*0002*/ 	.short	(.L_349 - .L_348)
.L_348:
        /*0004*/ 	.word	0x00000082


	//----- nvinfo : EIATTR_KPARAM_INFO
	.align		4
.L_349:
        /*0008*/ 	.byte	0x04, 0x17
        /*000a*/ 	.short	(.L_351 - .L_350)
.L_350:
        /*000c*/ 	.word	0x00000000
        /*0010*/ 	.short	0x0000
        /*0012*/ 	.short	0x0000
        /*0014*/ 	.byte	0x00, 0xf5, 0x21, 0x00


	//----- nvinfo : EIATTR_SPARSE_MMA_MASK
	.align		4
.L_351:
        /*0018*/ 	.byte	0x03, 0x50
        /*001a*/ 	.short	0x0000


	//----- nvinfo : EIATTR_MAXREG_COUNT
	.align		4
        /*001c*/ 	.byte	0x03, 0x1b
        /*001e*/ 	.short	0x00ff


	//----- nvinfo : EIATTR_MERCURY_ISA_VERSION
	.align		4
        /*0020*/ 	.byte	0x03, 0x5f
        /*0022*/ 	.short	0x0101


	//----- nvinfo : EIATTR_VRC_CTA_INIT_COUNT
	.align		4
        /*0024*/ 	.byte	0x02, 0x4a
	.zero		1
	.zero		1


	//----- nvinfo : EIATTR_EXIT_INSTR_OFFSETS
	.align		4
        /*0028*/ 	.byte	0x04, 0x1c
        /*002a*/ 	.short	(.L_353 - .L_352)


	//   ....[0]....
.L_352:
        /*002c*/ 	.word	0x00000010


	//----- nvinfo : EIATTR_CBANK_PARAM_SIZE
	.align		4
.L_353:
        /*0030*/ 	.byte	0x03, 0x19
        /*0032*/ 	.short	0x0008


	//----- nvinfo : EIATTR_PARAM_CBANK
	.align		4
        /*0034*/ 	.byte	0x04, 0x0a
        /*0036*/ 	.short	(.L_355 - .L_354)
	.align		4
.L_354:
        /*0038*/ 	.word	index@(.nv.constant0._Z17kernel_ulonglong2P10ulonglong2)
        /*003c*/ 	.short	0x0380
        /*003e*/ 	.short	0x0008


	//----- nvinfo : EIATTR_SW_WAR
	.align		4
.L_355:
        /*0040*/ 	.byte	0x04, 0x36
        /*0042*/ 	.short	(.L_357 - .L_356)
.L_356:
        /*0044*/ 	.word	0x00000008
.L_357:


//--------------------- .nv.info._Z17kernel_ulonglong1P10ulonglong1 --------------------------
	.section	.nv.info._Z17kernel_ulonglong1P10ulonglong1,"",@"SHT_CUDA_INFO"
	.sectionflags	@""
	.align	4


	//----- nvinfo : EIATTR_CUDA_API_VERSION
	.align		4
        /*0000*/ 	.byte	0x04, 0x37
        /*0002*/ 	.short	(.L_359 - .L_358)
.L_358:
        /*0004*/ 	.word	0x00000082


	//----- nvinfo : EIATTR_KPARAM_INFO
	.align		4
.L_359:
        /*0008*/ 	.byte	0x04, 0x17
        /*000a*/ 	.short	(.L_361 - .L_360)
.L_360:
        /*000c*/ 	.word	0x00000000
        /*0010*/ 	.short	0x0000
        /*0012*/ 	.short	0x0000
        /*0014*/ 	.byte	0x00, 0xf5, 0x21, 0x00


	//----- nvinfo : EIATTR_SPARSE_MMA_MASK
	.align		4
.L_361:
        /*0018*/ 	.byte	0x03, 0x50
        /*001a*/ 	.short	0x0000


	//----- nvinfo : EIATTR_MAXREG_COUNT
	.align		4
        /*001c*/ 	.byte	0x03, 0x1b
        /*001e*/ 	.short	0x00ff


	//----- nvinfo : EIATTR_MERCURY_ISA_VERSION
	.align		4
        /*0020*/ 	.byte	0x03, 0x5f
        /*0022*/ 	.short	0x0101


	//----- nvinfo : EIATTR_VRC_CTA_INIT_COUNT
	.align		4
        /*0024*/ 	.byte	0x02, 0x4a
	.zero		1
	.zero		1


	//----- nvinfo : EIATTR_EXIT_INSTR_OFFSETS
	.align		4
        /*0028*/ 	.byte	0x04, 0x1c
        /*002a*/ 	.short	(.L_363 - .L_362)


	//   ....[0]....
.L_362:
        /*002c*/ 	.word	0x00000010


	//----- nvinfo : EIATTR_CBANK_PARAM_SIZE
	.align		4
.L_363:
        /*0030*/ 	.byte	0x03, 0x19
        /*0032*/ 	.short	0x0008


	//----- nvinfo : EIATTR_PARAM_CBANK
	.align		4
        /*0034*/ 	.byte	0x04, 0x0a
        /*0036*/ 	.short	(.L_365 - .L_364)
	.align		4
.L_364:
        /*0038*/ 	.word	index@(.nv.constant0._Z17kernel_ulonglong1P10ulonglong1)
        /*003c*/ 	.short	0x0380
        /*003e*/ 	.short	0x0008


	//----- nvinfo : EIATTR_SW_WAR
	.align		4
.L_365:
        /*0040*/ 	.byte	0x04, 0x36
        /*0042*/ 	.short	(.L_367 - .L_366)
.L_366:
        /*0044*/ 	.word	0x00000008
.L_367:


//--------------------- .nv.info._Z13kernel_ulong4P6ulong4 --------------------------
	.section	.nv.info._Z13kernel_ulong4P6ulong4,"",@"SHT_CUDA_INFO"
	.sectionflags	@""
	.align	4


	//----- nvinfo : EIATTR_CUDA_API_VERSION
	.align		4
        /*0000*/ 	.byte	0x04, 0x37
        /*0002*/ 	.short	(.L_369 - .L_368)
.L_368:
        /*0004*/ 	.word	0x00000082


	//----- nvinfo : EIATTR_KPARAM_INFO
	.align		4
.L_369:
        /*0008*/ 	.byte	0x04, 0x17
        /*000a*/ 	.short	(.L_371 - .L_370)
.L_370:
        /*000c*/ 	.word	0x00000000
        /*0010*/ 	.short	0x0000
        /*0012*/ 	.short	0x0000
        /*0014*/ 	.byte	0x00, 0xf5, 0x21, 0x00


	//----- nvinfo : EIATTR_SPARSE_MMA_MASK
	.align		4
.L_371:
        /*0018*/ 	.byte	0x03, 0x50
        /*001a*/ 	.short	0x0000


	//----- nvinfo : EIATTR_MAXREG_COUNT
	.align		4
        /*001c*/ 	.byte	0x03, 0x1b
        /*001e*/ 	.short	0x00ff


	//----- nvinfo : EIATTR_MERCURY_ISA_VERSION
	.align		4
        /*0020*/ 	.byte	0x03, 0x5f
        /*0022*/ 	.short	0x0101


	//----- nvinfo : EIATTR_VRC_CTA_INIT_COUNT
	.align		4
        /*0024*/ 	.byte	0x02, 0x4a
	.zero		1
	.zero		1


	//----- nvinfo : EIATTR_EXIT_INSTR_OFFSETS
	.align		4
        /*0028*/ 	.byte	0x04, 0x1c
        /*002a*/ 	.short	(.L_373 - .L_372)


	//   ....[0]....
.L_372:
        /*002c*/ 	.word	0x00000010


	//----- nvinfo : EIATTR_CBANK_PARAM_SIZE
	.align		4
.L_373:
        /*0030*/ 	.byte	0x03, 0x19
        /*0032*/ 	.short	0x0008


	//----- nvinfo : EIATTR_PARAM_CBANK
	.align		4
        /*0034*/ 	.byte	0x04, 0x0a
        /*0036*/ 	.short	(.L_375 - .L_374)
	.align		4
.L_374:
        /*0038*/ 	.word	index@(.nv.constant0._Z13kernel_ulong4P6ulong4)
        /*003c*/ 	.short	0x0380
        /*003e*/ 	.short	0x0008


	//----- nvinfo : EIATTR_SW_WAR
	.align		4
.L_375:
        /*0040*/ 	.byte	0x04, 0x36
        /*0042*/ 	.short	(.L_377 - .L_376)
.L_376:
        /*0044*/ 	.word	0x00000008
.L_377:


//--------------------- .nv.info._Z13kernel_ulong3P6ulong3 --------------------------
	.section	.nv.info._Z13kernel_ulong3P6ulong3,"",@"SHT_CUDA_INFO"
	.sectionflags	@""
	.align	4


	//----- nvinfo : EIATTR_CUDA_API_VERSION
	.align		4
        /*0000*/ 	.byte	0x04, 0x37
        /*0002*/ 	.short	(.L_379 - .L_378)
.L_378:
        /*0004*/ 	.word	0x00000082


	//----- nvinfo : EIATTR_KPARAM_INFO
	.align		4
.L_379:
        /*0008*/ 	.byte	0x04, 0x17
        /*000a*/ 	.short	(.L_381 - .L_380)
.L_380:
        /*000c*/ 	.word	0x00000000
        /*0010*/ 	.short	0x0000
        /*0012*/ 	.short	0x0000
        /*0014*/ 	.byte	0x00, 0xf5, 0x21, 0x00


	//----- nvinfo : EIATTR_SPARSE_MMA_MASK
	.align		4
.L_381:
        /*0018*/ 	.byte	0x03, 0x50
        /*001a*/ 	.short	0x0000


	//----- nvinfo : EIATTR_MAXREG_COUNT
	.align		4
        /*001c*/ 	.byte	0x03, 0x1b
        /*001e*/ 	.short	0x00ff


	//----- nvinfo : EIATTR_MERCURY_ISA_VERSION
	.align		4
        /*0020*/ 	.byte	0x03, 0x5f
        /*0022*/ 	.short	0x0101


	//----- nvinfo : EIATTR_VRC_CTA_INIT_COUNT
	.align		4
        /*0024*/ 	.byte	0x02, 0x4a
	.zero		1
	.zero		1


	//----- nvinfo : EIATTR_EXIT_INSTR_OFFSETS
	.align		4
        /*0028*/ 	.byte	0x04, 0x1c
        /*002a*/ 	.short	(.L_383 - .L_382)


	//   ....[0]....
.L_382:
        /*002c*/ 	.word	0x00000010


	//----- nvinfo : EIATTR_CBANK_PARAM_SIZE
	.align		4
.L_383:
        /*0030*/ 	.byte	0x03, 0x19
        /*0032*/ 	.short	0x0008


	//----- nvinfo : EIATTR_PARAM_CBANK
	.align		4
        /*0034*/ 	.byte	0x04, 0x0a
        /*0036*/ 	.short	(.L_385 - .L_384)
	.align		4
.L_384:
        /*0038*/ 	.word	index@(.nv.constant0._Z13kernel_ulong3P6ulong3)
        /*003c*/ 	.short	0x0380
        /*003e*/ 	.short	0x0008


	//----- nvinfo : EIATTR_SW_WAR
	.align		4
.L_385:
        /*0040*/ 	.byte	0x04, 0x36
        /*0042*/ 	.short	(.L_387 - .L_386)
.L_386:
        /*0044*/ 	.word	0x00000008
.L_387:


//--------------------- .nv.info._Z13kernel_ulong2P6ulong2 --------------------------
	.section	.nv.info._Z13kernel_ulong2P6ulong2,"",@"SHT_CUDA_INFO"
	.sectionflags	@""
	.align	4


	//----- nvinfo : EIATTR_CUDA_API_VERSION
	.align		4
        /*0000*/ 	.byte	0x04, 0x37
        /*0002*/ 	.short	(.L_389 - .L_388)
.L_388:
        /*0004*/ 	.word	0x00000082


	//----- nvinfo : EIATTR_KPARAM_INFO
	.align		4
.L_389:
        /*0008*/ 	.byte	0x04, 0x17
        /*000a*/ 	.short	(.L_391 - .L_390)
.L_390:
        /*000c*/ 	.word	0x00000000
        /*0010*/ 	.short	0x0000
        /*0012*/ 	.short	0x0000
        /*0014*/ 	.byte	0x00, 0xf5, 0x21, 0x00


	//----- nvinfo : EIATTR_SPARSE_MMA_MASK
	.align		4
.L_391:
        /*0018*/ 	.byte	0x03, 0x50
        /*001a*/ 	.short	0x0000


	//----- nvinfo : EIATTR_MAXREG_COUNT
	.align		4
        /*001c*/ 	.byte	0x03, 0x1b
        /*001e*/ 	.short	0x00ff


	//----- nvinfo : EIATTR_MERCURY_ISA_VERSION
	.align		4
        /*0020*/ 	.byte	0x03, 0x5f
        /*0022*/ 	.short	0x0101


	//----- nvinfo : EIATTR_VRC_CTA_INIT_COUNT
	.align		4
        /*0024*/ 	.byte	0x02, 0x4a
	.zero		1
	.zero		1


	//----- nvinfo : EIATTR_EXIT_INSTR_OFFSETS
	.align		4
        /*0028*/ 	.byte	0x04, 0x1c
        /*002a*/ 	.short	(.L_393 - .L_392)


	//   ....[0]....
.L_392:
        /*002c*/ 	.word	0x00000010


	//----- nvinfo : EIATTR_CBANK_PARAM_SIZE
	.align		4
.L_393:
        /*0030*/ 	.byte	0x03, 0x19
        /*0032*/ 	.short	0x0008


	//----- nvinfo : EIATTR_PARAM_CBANK
	.align		4
        /*0034*/ 	.byte	0x04, 0x0a
        /*0036*/ 	.short	(.L_395 - .L_394)
	.align		4
.L_394:
        /*0038*/ 	.word	index@(.nv.constant0._Z13kernel_ulong2P6ulong2)
        /*003c*/ 	.short	0x0380
        /*003e*/ 	.short	0x0008


	//----- nvinfo : EIATTR_SW_WAR
	.align		4
.L_395:
        /*0040*/ 	.byte	0x04, 0x36
        /*0042*/ 	.short	(.L_397 - .L_396)
.L_396:
        /*0044*/ 	.word	0x00000008
.L_397:


//--------------------- .nv.info._Z13kernel_ulong1P6ulong1 --------------------------
	.section	.nv.info._Z13kernel_ulong1P6ulong1,"",@"SHT_CUDA_INFO"
	.sectionflags	@""
	.align	4


	//----- nvinfo : EIATTR_CUDA_API_VERSION
	.align		4
        /*0000*/ 	.byte	0x04, 0x37
        /*0002*/ 	.short	(.L_399 - .L_398)
.L_398:
        /*0004*/ 	.word	0x00000082


	//----- nvinfo : EIATTR_KPARAM_INFO
	.align		4
.L_399:
        /*0008*/ 	.byte	0x04, 0x17
        /*000a*/ 	.short	(.L_401 - .L_400)
.L_400:
        /*000c*/ 	.word	0x00000000
        /*0010*/ 	.short	0x0000
        /*0012*/ 	.short	0x0000
        /*0014*/ 	.byte	0x00, 0xf5, 0x21, 0x00


	//----- nvinfo : EIATTR_SPARSE_MMA_MASK
	.align		4
.L_401:
        /*0018*/ 	.byte	0x03, 0x50
        /*001a*/ 	.short	0x0000


	//----- nvinfo : EIATTR_MAXREG_COUNT
	.align		4
        /*001c*/ 	.byte	0x03, 0x1b
        /*001e*/ 	.short	0x00ff


	//----- nvinfo : EIATTR_MERCURY_ISA_VERSION
	.align		4
        /*0020*/ 	.byte	0x03, 0x5f
        /*0022*/ 	.short	0x0101


	//----- nvinfo : EIATTR_VRC_CTA_INIT_COUNT
	.align		4
        /*0024*/ 	.byte	0x02, 0x4a
	.zero		1
	.zero		1


	//----- nvinfo : EIATTR_EXIT_INSTR_OFFSETS
	.align		4
        /*0028*/ 	.byte	0x04, 0x1c
        /*002a*/ 	.short	(.L_403 - .L_402)


	//   ....[0]....
.L_402:
        /*002c*/ 	.word	0x00000010


	//----- nvinfo : EIATTR_CBANK_PARAM_SIZE
	.align		4
.L_403:
        /*0030*/ 	.byte	0x03, 0x19
        /*0032*/ 	.short	0x0008


	//----- nvinfo : EIATTR_PARAM_CBANK
	.align		4
        /*0034*/ 	.byte	0x04, 0x0a
        /*0036*/ 	.short	(.L_405 - .L_404)
	.align		4
.L_404:
        /*0038*/ 	.word	index@(.nv.constant0._Z13kernel_ulong1P6ulong1)
        /*003c*/ 	.short	0x0380
        /*003e*/ 	.short	0x0008


	//----- nvinfo : EIATTR_SW_WAR
	.align		4
.L_405:
        /*0040*/ 	.byte	0x04, 0x36
        /*0042*/ 	.short	(.L_407 - .L_406)
.L_406:
        /*0044*/ 	.word	0x00000008
.L_407:


//--------------------- .nv.info._Z12kernel_uint4P5uint4 --------------------------
	.section	.nv.info._Z12kernel_uint4P5uint4,"",@"SHT_CUDA_INFO"
	.sectionflags	@""
	.align	4


	//----- nvinfo : EIATTR_CUDA_API_VERSION
	.align		4
        /*0000*/ 	.byte	0x04, 0x37
        /*0002*/ 	.short	(.L_409 - .L_408)
.L_408:
        /*0004*/ 	.word	0x00000082


	//----- nvinfo : EIATTR_KPARAM_INFO
	.align		4
.L_409:
        /*0008*/ 	.byte	0x04, 0x17
        /*000a*/ 	.short	(.L_411 - .L_410)
.L_410:
        /*000c*/ 	.word	0x00000000
        /*0010*/ 	.short	0x0000
        /*0012*/ 	.short	0x0000
        /*0014*/ 	.byte	0x00, 0xf5, 0x21, 0x00


	//----- nvinfo : EIATTR_SPARSE_MMA_MASK
	.align		4
.L_411:
        /*0018*/ 	.byte	0x03, 0x50
        /*001a*/ 	.short	0x0000


	//----- nvinfo : EIATTR_MAXREG_COUNT
	.align		4
        /*001c*/ 	.byte	0x03, 0x1b
        /*001e*/ 	.short	0x00ff


	//----- nvinfo : EIATTR_MERCURY_ISA_VERSION
	.align		4
        /*0020*/ 	.byte	0x03, 0x5f
        /*0022*/ 	.short	0x0101


	//----- nvinfo : EIATTR_VRC_CTA_INIT_COUNT
	.align		4
        /*0024*/ 	.byte	0x02, 0x4a
	.zero		1
	.zero		1


	//----- nvinfo : EIATTR_EXIT_INSTR_OFFSETS
	.align		4
        /*0028*/ 	.byte	0x04, 0x1c
        /*002a*/ 	.short	(.L_413 - .L_412)


	//   ....[0]....
.L_412:
        /*002c*/ 	.word	0x00000010


	//----- nvinfo : EIATTR_CBANK_PARAM_SIZE
	.align		4
.L_413:
        /*0030*/ 	.byte	0x03, 0x19
        /*0032*/ 	.short	0x0008


	//----- nvinfo : EIATTR_PARAM_CBANK
	.align		4
        /*0034*/ 	.byte	0x04, 0x0a
        /*0036*/ 	.short	(.L_415 - .L_414)
	.align		4
.L_414:
        /*0038*/ 	.word	index@(.nv.constant0._Z12kernel_uint4P5uint4)
        /*003c*/ 	.short	0x0380
        /*003e*/ 	.short	0x0008


	//----- nvinfo : EIATTR_SW_WAR
	.align		4
.L_415:
        /*0040*/ 	.byte	0x04, 0x36
        /*0042*/ 	.short	(.L_417 - .L_416)
.L_416:
        /*0044*/ 	.word	0x00000008
.L_417:


//--------------------- .nv.info._Z12kernel_uint3P5uint3 --------------------------
	.section	.nv.info._Z12kernel_uint3P5uint3,"",@"SHT_CUDA_INFO"
	.sectionflags	@""
	.align	4


	//----- nvinfo : EIATTR_CUDA_API_VERSION
	.align		4
        /*0000*/ 	.byte	0x04, 0x37
        /*0002*/ 	.short	(.L_419 - .L_418)
.L_418:
        /*0004*/ 	.word	0x00000082


	//----- nvinfo : EIATTR_KPARAM_INFO
	.align		4
.L_419:
        /*0008*/ 	.byte	0x04, 0x17
        /*000a*/ 	.short	(.L_421 - .L_420)
.L_420:
        /*000c*/ 	.word	0x00000000
        /*0010*/ 	.short	0x0000
        /*0012*/ 	.short	0x0000
        /*0014*/ 	.byte	0x00, 0xf5, 0x21, 0x00


	//----- nvinfo : EIATTR_SPARSE_MMA_MASK
	.align		4
.L_421:
        /*0018*/ 	.byte	0x03, 0x50
        /*001a*/ 	.short	0x0000


	//----- nvinfo : EIATTR_MAXREG_COUNT
	.align		4
        /*001c*/ 	.byte	0x03, 0x1b
        /*001e*/ 	.short	0x00ff


	//----- nvinfo : EIATTR_MERCURY_ISA_VERSION
	.align		4
        /*0020*/ 	.byte	0x03, 0x5f
        /*0022*/ 	.short	0x0101


	//----- nvinfo : EIATTR_VRC_CTA_INIT_COUNT
	.align		4
        /*0024*/ 	.byte	0x02, 0x4a
	.zero		1
	.zero		1


	//----- nvinfo : EIATTR_EXIT_INSTR_OFFSETS
	.align		4
        /*0028*/ 	.byte	0x04, 0x1c
        /*002a*/ 	.short	(.L_423 - .L_422)


	//   ....[0]....
.L_422:
        /*002c*/ 	.word	0x00000010


	//----- nvinfo : EIATTR_CBANK_PARAM_SIZE
	.align		4
.L_423:
        /*0030*/ 	.byte	0x03, 0x19
        /*0032*/ 	.short	0x0008


	//----- nvinfo : EIATTR_PARAM_CBANK
	.align		4
        /*0034*/ 	.byte	0x04, 0x0a
        /*0036*/ 	.short	(.L_425 - .L_424)
	.align		4
.L_424:
        /*0038*/ 	.word	index@(.nv.constant0._Z12kernel_uint3P5uint3)
        /*003c*/ 	.short	0x0380
        /*003e*/ 	.short	0x0008


	//----- nvinfo : EIATTR_SW_WAR
	.align		4
.L_425:
        /*0040*/ 	.byte	0x04, 0x36
        /*0042*/ 	.short	(.L_427 - .L_426)
.L_426:
        /*0044*/ 	.word	0x00000008
.L_427:


//--------------------- .nv.info._Z12kernel_uint2P5uint2 --------------------------
	.section	.nv.info._Z12kernel_uint2P5uint2,"",@"SHT_CUDA_INFO"
	.sectionflags	@""
	.align	4


	//----- nvinfo : EIATTR_CUDA_API_VERSION
	.align		4
        /*0000*/ 	.byte	0x04, 0x37
        /*0002*/ 	.short	(.L_429 - .L_428)
.L_428:
        /*0004*/ 	.word	0x00000082


	//----- nvinfo : EIATTR_KPARAM_INFO
	.align		4
.L_429:
        /*0008*/ 	.byte	0x04, 0x17
        /*000a*/ 	.short	(.L_431 - .L_430)
.L_430:
        /*000c*/ 	.word	0x00000000
        /*0010*/ 	.short	0x0000
        /*0012*/ 	.short	0x0000
        /*0014*/ 	.byte	0x00, 0xf5, 0x21, 0x00


	//----- nvinfo : EIATTR_SPARSE_MMA_MASK
	.align		4
.L_431:
        /*0018*/ 	.byte	0x03, 0x50
        /*001a*/ 	.short	0x0000


	//----- nvinfo : EIATTR_MAXREG_COUNT
	.align		4
        /*001c*/ 	.byte	0x03, 0x1b
        /*001e*/ 	.short	0x00ff


	//----- nvinfo : EIATTR_MERCURY_ISA_VERSION
	.align		4
        /*0020*/ 	.byte	0x03, 0x5f
        /*0022*/ 	.short	0x0101


	//----- nvinfo : EIATTR_VRC_CTA_INIT_COUNT
	.align		4
        /*0024*/ 	.byte	0x02, 0x4a
	.zero		1
	.zero		1


	//----- nvinfo : EIATTR_EXIT_INSTR_OFFSETS
	.align		4
        /*0028*/ 	.byte	0x04, 0x1c
        /*002a*/ 	.short	(.L_433 - .L_432)


	//   ....[0]....
.L_432:
        /*002c*/ 	.word	0x00000010


	//----- nvinfo : EIATTR_CBANK_PARAM_SIZE
	.align		4
.L_433:
        /*0030*/ 	.byte	0x03, 0x19
        /*0032*/ 	.short	0x0008


	//----- nvinfo : EIATTR_PARAM_CBANK
	.align		4
        /*0034*/ 	.byte	0x04, 0x0a
        /*0036*/ 	.short	(.L_435 - .L_434)
	.align		4
.L_434:
        /*0038*/ 	.word	index@(.nv.constant0._Z12kernel_uint2P5uint2)
        /*003c*/ 	.short	0x0380
        /*003e*/ 	.short	0x0008


	//----- nvinfo : EIATTR_SW_WAR
	.align		4
.L_435:
        /*0040*/ 	.byte	0x04, 0x36
        /*0042*/ 	.short	(.L_437 - .L_436)
.L_436:
        /*0044*/ 	.word	0x00000008
.L_437:


//--------------------- .nv.info._Z12kernel_uint1P5uint1 --------------------------
	.section	.nv.info._Z12kernel_uint1P5uint1,"",@"SHT_CUDA_INFO"
	.sectionflags	@""
	.align	4


	//----- nvinfo : EIATTR_CUDA_API_VERSION
	.align		4
        /*0000*/ 	.byte	0x04, 0x37
        /*0002*/ 	.short	(.L_439 - .L_438)
.L_438:
        /*0004*/ 	.word	0x00000082


	//----- nvinfo : EIATTR_KPARAM_INFO
	.align		4
.L_439:
        /*0008*/ 	.byte	0x04, 0x17
        /*000a*/ 	.short	(.L_441 - .L_440)
.L_440:
        /*000c*/ 	.word	0x00000000
        /*0010*/ 	.short	0x0000
        /*0012*/ 	.short	0x0000
        /*0014*/ 	.byte	0x00, 0xf5, 0x21, 0x00


	//----- nvinfo : EIATTR_SPARSE_MMA_MASK
	.align		4
.L_441:
        /*0018*/ 	.byte	0x03, 0x50
        /*001a*/ 	.short	0x0000


	//----- nvinfo : EIATTR_MAXREG_COUNT
	.align		4
        /*001c*/ 	.byte	0x03, 0x1b
        /*001e*/ 	.short	0x00ff


	//----- nvinfo : EIATTR_MERCURY_ISA_VERSION
	.align		4
        /*0020*/ 	.byte	0x03, 0x5f
        /*0022*/ 	.short	0x0101


	//----- nvinfo : EIATTR_VRC_CTA_INIT_COUNT
	.align		4
        /*0024*/ 	.byte	0x02, 0x4a
	.zero		1
	.zero		1


	//----- nvinfo : EIATTR_EXIT_INSTR_OFFSETS
	.align		4
        /*0028*/ 	.byte	0x04, 0x1c
        /*002a*/ 	.short	(.L_443 - .L_442)


	//   ....[0]....
.L_442:
        /*002c*/ 	.word	0x00000010


	//----- nvinfo : EIATTR_CBANK_PARAM_SIZE
	.align		4
.L_443:
        /*0030*/ 	.byte	0x03, 0x19
        /*0032*/ 	.short	0x0008


	//----- nvinfo : EIATTR_PARAM_CBANK
	.align		4
        /*0034*/ 	.byte	0x04, 0x0a
        /*0036*/ 	.short	(.L_445 - .L_444)
	.align		4
.L_444:
        /*0038*/ 	.word	index@(.nv.constant0._Z12kernel_uint1P5uint1)
        /*003c*/ 	.short	0x0380
        /*003e*/ 	.short	0x0008


	//----- nvinfo : EIATTR_SW_WAR
	.align		4
.L_445:
        /*0040*/ 	.byte	0x04, 0x36
        /*0042*/ 	.short	(.L_447 - .L_446)
.L_446:
        /*0044*/ 	.word	0x00000008
.L_447:


//--------------------- .nv.info._Z13kernel_uchar4P6uchar4 --------------------------
	.section	.nv.info._Z13kernel_uchar4P6uchar4,"",@"SHT_CUDA_INFO"
	.sectionflags	@""
	.align	4


	//----- nvinfo : EIATTR_CUDA_API_VERSION
	.align		4
        /*0000*/ 	.byte	0x04, 0x37
        /*0002*/ 	.short	(.L_449 - .L_448)
.L_448:
        /*0004*/ 	.word	0x00000082


	//----- nvinfo : EIATTR_KPARAM_INFO
	.align		4
.L_449:
        /*0008*/ 	.byte	0x04, 0x17
        /*000a*/ 	.short	(.L_451 - .L_450)
.L_450:
        /*000c*/ 	.word	0x00000000
        /*0010*/ 	.short	0x0000
        /*0012*/ 	.short	0x0000
        /*0014*/ 	.byte	0x00, 0xf5, 0x21, 0x00


	//----- nvinfo : EIATTR_SPARSE_MMA_MASK
	.align		4
.L_451:
        /*0018*/ 	.byte	0x03, 0x50
        /*001a*/ 	.short	0x0000


	//----- nvinfo : EIATTR_MAXREG_COUNT
	.align		4
        /*001c*/ 	.byte	0x03, 0x1b
        /*001e*/ 	.short	0x00ff


	//----- nvinfo : EIATTR_MERCURY_ISA_VERSION
	.align		4
        /*0020*/ 	.byte	0x03, 0x5f
        /*0022*/ 	.short	0x0101


	//----- nvinfo : EIATTR_VRC_CTA_INIT_COUNT
	.align		4
        /*0024*/ 	.byte	0x02, 0x4a
	.zero		1
	.zero		1


	//----- nvinfo : EIATTR_EXIT_INSTR_OFFSETS
	.align		4
        /*0028*/ 	.byte	0x04, 0x1c
        /*002a*/ 	.short	(.L_453 - .L_452)


	//   ....[0]....
.L_452:
        /*002c*/ 	.word	0x00000010


	//----- nvinfo : EIATTR_CBANK_PARAM_SIZE
	.align		4
.L_453:
        /*0030*/ 	.byte	0x03, 0x19
        /*0032*/ 	.short	0x0008


	//----- nvinfo : EIATTR_PARAM_CBANK
	.align		4
        /*0034*/ 	.byte	0x04, 0x0a
        /*0036*/ 	.short	(.L_455 - .L_454)
	.align		4
.L_454:
        /*0038*/ 	.word	index@(.nv.constant0._Z13kernel_uchar4P6uchar4)
        /*003c*/ 	.short	0x0380
        /*003e*/ 	.short	0x0008


	//----- nvinfo : EIATTR_SW_WAR
	.align		4
.L_455:
        /*0040*/ 	.byte	0x04, 0x36
        /*0042*/ 	.short	(.L_457 - .L_456)
.L_456:
        /*0044*/ 	.word	0x00000008
.L_457:


//--------------------- .nv.info._Z13kernel_uchar3P6uchar3 --------------------------
	.section	.nv.info._Z13kernel_uchar3P6uchar3,"",@"SHT_CUDA_INFO"
	.sectionflags	@""
	.align	4


	//----- nvinfo : EIATTR_CUDA_API_VERSION
	.align		4
        /*0000*/ 	.byte	0x04, 0x37
        /*0002*/ 	.short	(.L_459 - .L_458)
.L_458:
        /*0004*/ 	.word	0x00000082


	//----- nvinfo : EIATTR_KPARAM_INFO
	.align		4
.L_459:
        /*0008*/ 	.byte	0x04, 0x17
        /*000a*/ 	.short	(.L_461 - .L_460)
.L_460:
        /*000c*/ 	.word	0x00000000
        /*0010*/ 	.short	0x0000
        /*0012*/ 	.short	0x0000
        /*0014*/ 	.byte	0x00, 0xf5, 0x21, 0x00


	//----- nvinfo : EIATTR_SPARSE_MMA_MASK
	.align		4
.L_461:
        /*0018*/ 	.byte	0x03, 0x50
        /*001a*/ 	.short	0x0000


	//----- nvinfo : EIATTR_MAXREG_COUNT
	.align		4
        /*001c*/ 	.byte	0x03, 0x1b
        /*001e*/ 	.short	0x00ff


	//----- nvinfo : EIATTR_MERCURY_ISA_VERSION
	.align		4
        /*0020*/ 	.byte	0x03, 0x5f
        /*0022*/ 	.short	0x0101


	//----- nvinfo : EIATTR_VRC_CTA_INIT_COUNT
	.align		4
        /*0024*/ 	.byte	0x02, 0x4a
	.zero		1
	.zero		1


	//----- nvinfo : EIATTR_EXIT_INSTR_OFFSETS
	.align		4
        /*0028*/ 	.byte	0x04, 0x1c
        /*002a*/ 	.short	(.L_463 - .L_462)


	//   ....[0]....
.L_462:
        /*002c*/ 	.word	0x00000010


	//----- nvinfo : EIATTR_CBANK_PARAM_SIZE
	.align		4
.L_463:
        /*0030*/ 	.byte	0x03, 0x19
        /*0032*/ 	.short	0x0008


	//----- nvinfo : EIATTR_PARAM_CBANK
	.align		4
        /*0034*/ 	.byte	0x04, 0x0a
        /*0036*/ 	.short	(.L_465 - .L_464)
	.align		4
.L_464:
        /*0038*/ 	.word	index@(.nv.constant0._Z13kernel_uchar3P6uchar3)
        /*003c*/ 	.short	0x0380
        /*003e*/ 	.short	0x0008


	//----- nvinfo : EIATTR_SW_WAR
	.align		4
.L_465:
        /*0040*/ 	.byte	0x04, 0x36
        /*0042*/ 	.short	(.L_467 - .L_466)
.L_466:
        /*0044*/ 	.word	0x00000008
.L_467:


//--------------------- .nv.info._Z13kernel_uchar2P6uchar2 --------------------------
	.section	.nv.info._Z13kernel_uchar2P6uchar2,"",@"SHT_CUDA_INFO"
	.sectionflags	@""
	.align	4


	//----- nvinfo : EIATTR_CUDA_API_VERSION
	.align		4
        /*0000*/ 	.byte	0x04, 0x37
        /*0002*/ 	.short	(.L_469 - .L_468)
.L_468:
        /*0004*/ 	.word	0x00000082


	//----- nvinfo : EIATTR_KPARAM_INFO
	.align		4
.L_469:
        /*0008*/ 	.byte	0x04, 0x17
        /*000a*/ 	.short	(.L_471 - .L_470)
.L_470:
        /*000c*/ 	.word	0x00000000
        /*0010*/ 	.short	0x0000
        /*0012*/ 	.short	0x0000
        /*0014*/ 	.byte	0x00, 0xf5, 0x21, 0x00


	//----- nvinfo : EIATTR_SPARSE_MMA_MASK
	.align		4
.L_471:
        /*0018*/ 	.byte	0x03, 0x50
        /*001a*/ 	.short	0x0000


	//----- nvinfo : EIATTR_MAXREG_COUNT
	.align		4
        /*001c*/ 	.byte	0x03, 0x1b
        /*001e*/ 	.short	0x00ff


	//----- nvinfo : EIATTR_MERCURY_ISA_VERSION
	.align		4
        /*0020*/ 	.byte	0x03, 0x5f
        /*0022*/ 	.short	0x0101


	//----- nvinfo : EIATTR_VRC_CTA_INIT_COUNT
	.align		4
        /*0024*/ 	.byte	0x02, 0x4a
	.zero		1
	.zero		1


	//----- nvinfo : EIATTR_EXIT_INSTR_OFFSETS
	.align		4
        /*0028*/ 	.byte	0x04, 0x1c
        /*002a*/ 	.short	(.L_473 - .L_472)


	//   ....[0]....
.L_472:
        /*002c*/ 	.word	0x00000010


	//----- nvinfo : EIATTR_CBANK_PARAM_SIZE
	.align		4
.L_473:
        /*0030*/ 	.byte	0x03, 0x19
        /*0032*/ 	.short	0x0008


	//----- nvinfo : EIATTR_PARAM_CBANK
	.align		4
        /*0034*/ 	.byte	0x04, 0x0a
        /*0036*/ 	.short	(.L_475 - .L_474)
	.align		4
.L_474:
        /*0038*/ 	.word	index@(.nv.constant0._Z13kernel_uchar2P6uchar2)
        /*003c*/ 	.short	0x0380
        /*003e*/ 	.short	0x0008


	//----- nvinfo : EIATTR_SW_WAR
	.align		4
.L_475:
        /*0040*/ 	.byte	0x04, 0x36
        /*0042*/ 	.short	(.L_477 - .L_476)
.L_476:
        /*0044*/ 	.word	0x00000008
.L_477:


//--------------------- .nv.info._Z13kernel_uchar1P6uchar1 --------------------------
	.section	.nv.info._Z13kernel_uchar1P6uchar1,"",@"SHT_CUDA_INFO"
	.sectionflags	@""
	.align	4


	//----- nvinfo : EIATTR_CUDA_API_VERSION
	.align		4
        /*0000*/ 	.byte	0x04, 0x37
        /*0002*/ 	.short	(.L_479 - .L_478)
.L_478:
        /*0004*/ 	.word	0x00000082


	//----- nvinfo : EIATTR_KPARAM_INFO
	.align		4
.L_479:
        /*0008*/ 	.byte	0x04, 0x17
        /*000a*/ 	.short	(.L_481 - .L_480)
.L_480:
        /*000c*/ 	.word	0x00000000
        /*0010*/ 	.short	0x0000
        /*0012*/ 	.short	0x0000
        /*0014*/ 	.byte	0x00, 0xf5, 0x21, 0x00


	//----- nvinfo : EIATTR_SPARSE_MMA_MASK
	.align		4
.L_481:
        /*0018*/ 	.byte	0x03, 0x50
        /*001a*/ 	.short	0x0000


	//----- nvinfo : EIATTR_MAXREG_COUNT
	.align		4
        /*001c*/ 	.byte	0x03, 0x1b
        /*001e*/ 	.short	0x00ff


	//----- nvinfo : EIATTR_MERCURY_ISA_VERSION
	.align		4
        /*0020*/ 	.byte	0x03, 0x5f
        /*0022*/ 	.short	0x0101


	//----- nvinfo : EIATTR_VRC_CTA_INIT_COUNT
	.align		4
        /*0024*/ 	.byte	0x02, 0x4a
	.zero		1
	.zero		1


	//----- nvinfo : EIATTR_EXIT_INSTR_OFFSETS
	.align		4
        /*0028*/ 	.byte	0x04, 0x1c
        /*002a*/ 	.short	(.L_483 - .L_482)


	//   ....[0]....
.L_482:
        /*002c*/ 	.word	0x00000010


	//----- nvinfo : EIATTR_CBANK_PARAM_SIZE
	.align		4
.L_483:
        /*0030*/ 	.byte	0x03, 0x19
        /*0032*/ 	.short	0x0008


	//----- nvinfo : EIATTR_PARAM_CBANK
	.align		4
        /*0034*/ 	.byte	0x04, 0x0a
        /*0036*/ 	.short	(.L_485 - .L_484)
	.align		4
.L_484:
        /*0038*/ 	.word	index@(.nv.constant0._Z13kernel_uchar1P6uchar1)
        /*003c*/ 	.short	0x0380
        /*003e*/ 	.short	0x0008


	//----- nvinfo : EIATTR_SW_WAR
	.align		4
.L_485:
        /*0040*/ 	.byte	0x04, 0x36
        /*0042*/ 	.short	(.L_487 - .L_486)
.L_486:
        /*0044*/ 	.word	0x00000008
.L_487:


//--------------------- .nv.info._Z13kernel_short4P6short4 --------------------------
	.section	.nv.info._Z13kernel_short4P6short4,"",@"SHT_CUDA_INFO"
	.sectionflags	@""
	.align	4


	//----- nvinfo : EIATTR_CUDA_API_VERSION
	.align		4
        /*0000*/ 	.byte	0x04, 0x37
        /*0002*/ 	.short	(.L_489 - .L_488)
.L_488:
        /*0004*/ 	.word	0x00000082


	//----- nvinfo : EIATTR_KPARAM_INFO
	.align		4
.L_489:
        /*0008*/ 	.byte	0x04, 0x17
        /*000a*/ 	.short	(.L_491 - .L_490)
.L_490:
        /*000c*/ 	.word	0x00000000
        /*0010*/ 	.short	0x0000
        /*0012*/ 	.short	0x0000
        /*0014*/ 	.byte	0x00, 0xf5, 0x21, 0x00


	//----- nvinfo : EIATTR_SPARSE_MMA_MASK
	.align		4
.L_491:
        /*0018*/ 	.byte	0x03, 0x50
        /*001a*/ 	.short	0x0000


	//----- nvinfo : EIATTR_MAXREG_COUNT
	.align		4
        /*001c*/ 	.byte	0x03, 0x1b
        /*001e*/ 	.short	0x00ff


	//----- nvinfo : EIATTR_MERCURY_ISA_VERSION
	.align		4
        /*0020*/ 	.byte	0x03, 0x5f
        /*0022*/ 	.short	0x0101


	//----- nvinfo : EIATTR_VRC_CTA_INIT_COUNT
	.align		4
        /*0024*/ 	.byte	0x02, 0x4a
	.zero		1
	.zero		1


	//----- nvinfo : EIATTR_EXIT_INSTR_OFFSETS
	.align		4
        /*0028*/ 	.byte	0x04, 0x1c
        /*002a*/ 	.short	(.L_493 - .L_492)


	//   ....[0]....
.L_492:
        /*002c*/ 	.word	0x00000010


	//----- nvinfo : EIATTR_CBANK_PARAM_SIZE
	.align		4
.L_493:
        /*0030*/ 	.byte	0x03, 0x19
        /*0032*/ 	.short	0x0008


	//----- nvinfo : EIATTR_PARAM_CBANK
	.align		4
        /*0034*/ 	.byte	0x04, 0x0a
        /*0036*/ 	.short	(.L_495 - .L_494)
	.align		4
.L_494:
        /*0038*/ 	.word	index@(.nv.constant0._Z13kernel_short4P6short4)
        /*003c*/ 	.short	0x0380
        /*003e*/ 	.short	0x0008


	//----- nvinfo : EIATTR_SW_WAR
	.align		4
.L_495:
        /*0040*/ 	.byte	0x04, 0x36
        /*0042*/ 	.short	(.L_497 - .L_496)
.L_496:
        /*0044*/ 	.word	0x00000008
.L_497:


//--------------------- .nv.info._Z13kernel_short3P6short3 --------------------------
	.section	.nv.info._Z13kernel_short3P6short3,"",@"SHT_CUDA_INFO"
	.sectionflags	@""
	.align	4


	//----- nvinfo : EIATTR_CUDA_API_VERSION
	.align		4
        /*0000*/ 	.byte	0x04, 0x37
        /*0002*/ 	.short	(.L_499 - .L_498)
.L_498:
        /*0004*/ 	.word	0x00000082


	//----- nvinfo : EIATTR_KPARAM_INFO
	.align		4
.L_499:
        /*0008*/ 	.byte	0x04, 0x17
        /*000a*/ 	.short	(.L_501 - .L_500)
.L_500:
        /*000c*/ 	.word	0x00000000
        /*0010*/ 	.short	0x0000
        /*0012*/ 	.short	0x0000
        /*0014*/ 	.byte	0x00, 0xf5, 0x21, 0x00


	//----- nvinfo : EIATTR_SPARSE_MMA_MASK
	.align		4
.L_501:
        /*0018*/ 	.byte	0x03, 0x50
        /*001a*/ 	.short	0x0000


	//----- nvinfo : EIATTR_MAXREG_COUNT
	.align		4
        /*001c*/ 	.byte	0x03, 0x1b
        /*001e*/ 	.short	0x00ff


	//----- nvinfo : EIATTR_MERCURY_ISA_VERSION
	.align		4
        /*0020*/ 	.byte	0x03, 0x5f
        /*0022*/ 	.short	0x0101


	//----- nvinfo : EIATTR_VRC_CTA_INIT_COUNT
	.align		4
        /*0024*/ 	.byte	0x02, 0x4a
	.zero		1
	.zero		1


	//----- nvinfo : EIATTR_EXIT_INSTR_OFFSETS
	.align		4
        /*0028*/ 	.byte	0x04, 0x1c
        /*002a*/ 	.short	(.L_503 - .L_502)


	//   ....[0]....
.L_502:
        /*002c*/ 	.word	0x00000010


	//----- nvinfo : EIATTR_CBANK_PARAM_SIZE
	.align		4
.L_503:
        /*0030*/ 	.byte	0x03, 0x19
        /*0032*/ 	.short	0x0008


	//----- nvinfo : EIATTR_PARAM_CBANK
	.align		4
        /*0034*/ 	.byte	0x04, 0x0a
        /*0036*/ 	.short	(.L_505 - .L_504)
	.align		4
.L_504:
        /*0038*/ 	.word	index@(.nv.constant0._Z13kernel_short3P6short3)
        /*003c*/ 	.short	0x0380
        /*003e*/ 	.short	0x0008


	//----- nvinfo : EIATTR_SW_WAR
	.align		4
.L_505:
        /*0040*/ 	.byte	0x04, 0x36
        /*0042*/ 	.short	(.L_507 - .L_506)
.L_506:
        /*0044*/ 	.word	0x00000008
.L_507:


//--------------------- .nv.info._Z13kernel_short2P6short2 --------------------------
	.section	.nv.info._Z13kernel_short2P6short2,"",@"SHT_CUDA_INFO"
	.sectionflags	@""
	.align	4


	//----- nvinfo : EIATTR_CUDA_API_VERSION
	.align		4
        /*0000*/ 	.byte	0x04, 0x37
        /*0002*/ 	.short	(.L_509 - .L_508)
.L_508:
        /*0004*/ 	.word	0x00000082


	//----- nvinfo : EIATTR_KPARAM_INFO
	.align		4
.L_509:
        /*0008*/ 	.byte	0x04, 0x17
        /*000a*/ 	.short	(.L_511 - .L_510)
.L_510:
        /*000c*/ 	.word	0x00000000
        /*0010*/ 	.short	0x0000
        /*0012*/ 	.short	0x0000
        /*0014*/ 	.byte	0x00, 0xf5, 0x21, 0x00


	//----- nvinfo : EIATTR_SPARSE_MMA_MASK
	.align		4
.L_511:
        /*0018*/ 	.byte	0x03, 0x50
        /*001a*/ 	.short	0x0000


	//----- nvinfo : EIATTR_MAXREG_COUNT
	.align		4
        /*001c*/ 	.byte	0x03, 0x1b
        /*001e*/ 	.short	0x00ff


	//----- nvinfo : EIATTR_MERCURY_ISA_VERSION
	.align		4
        /*0020*/ 	.byte	0x03, 0x5f
        /*0022*/ 	.short	0x0101


	//----- nvinfo : EIATTR_VRC_CTA_INIT_COUNT
	.align		4
        /*0024*/ 	.byte	0x02, 0x4a
	.zero		1
	.zero		1


	//----- nvinfo : EIATTR_EXIT_INSTR_OFFSETS
	.align		4
        /*0028*/ 	.byte	0x04, 0x1c
        /*002a*/ 	.short	(.L_513 - .L_512)


	//   ....[0]....
.L_512:
        /*002c*/ 	.word	0x00000010


	//----- nvinfo : EIATTR_CBANK_PARAM_SIZE
	.align		4
.L_513:
        /*0030*/ 	.byte	0x03, 0x19
        /*0032*/ 	.short	0x0008


	//----- nvinfo : EIATTR_PARAM_CBANK
	.align		4
        /*0034*/ 	.byte	0x04, 0x0a
        /*0036*/ 	.short	(.L_515 - .L_514)
	.align		4
.L_514:
        /*0038*/ 	.word	index@(.nv.constant0._Z13kernel_short2P6short2)
        /*003c*/ 	.short	0x0380
        /*003e*/ 	.short	0x0008


	//----- nvinfo : EIATTR_SW_WAR
	.align		4
.L_515:
        /*0040*/ 	.byte	0x04, 0x36
        /*0042*/ 	.short	(.L_517 - .L_516)
.L_516:
        /*0044*/ 	.word	0x00000008
.L_517:


//--------------------- .nv.info._Z13kernel_short1P6short1 --------------------------
	.section	.nv.info._Z13kernel_short1P6short1,"",@"SHT_CUDA_INFO"
	.sectionflags	@""
	.align	4


	//----- nvinfo : EIATTR_CUDA_API_VERSION
	.align		4
        /*0000*/ 	.byte	0x04, 0x37
        /*0002*/ 	.short	(.L_519 - .L_518)
.L_518:
        /*0004*/ 	.word	0x00000082


	//----- nvinfo : EIATTR_KPARAM_INFO
	.align		4
.L_519:
        /*0008*/ 	.byte	0x04, 0x17
        /*000a*/ 	.short	(.L_521 - .L_520)
.L_520:
        /*000c*/ 	.word	0x00000000
        /*0010*/ 	.short	0x0000
        /*0012*/ 	.short	0x0000
        /*0014*/ 	.byte	0x00, 0xf5, 0x21, 0x00


	//----- nvinfo : EIATTR_SPARSE_MMA_MASK
	.align		4
.L_521:
        /*0018*/ 	.byte	0x03, 0x50
        /*001a*/ 	.short	0x0000


	//----- nvinfo : EIATTR_MAXREG_COUNT
	.align		4
        /*001c*/ 	.byte	0x03, 0x1b
        /*001e*/ 	.short	0x00ff


	//----- nvinfo : EIATTR_MERCURY_ISA_VERSION
	.align		4
        /*0020*/ 	.byte	0x03, 0x5f
        /*0022*/ 	.short	0x0101


	//----- nvinfo : EIATTR_VRC_CTA_INIT_COUNT
	.align		4
        /*0024*/ 	.byte	0x02, 0x4a
	.zero		1
	.zero		1


	//----- nvinfo : EIATTR_EXIT_INSTR_OFFSETS
	.align		4
        /*0028*/ 	.byte	0x04, 0x1c
        /*002a*/ 	.short	(.L_523 - .L_522)


	//   ....[0]....
.L_522:
        /*002c*/ 	.word	0x00000010


	//----- nvinfo : EIATTR_CBANK_PARAM_SIZE
	.align		4
.L_523:
        /*0030*/ 	.byte	0x03, 0x19
        /*0032*/ 	.short	0x0008


	//----- nvinfo : EIATTR_PARAM_CBANK
	.align		4
        /*0034*/ 	.byte	0x04, 0x0a
        /*0036*/ 	.short	(.L_525 - .L_524)
	.align		4
.L_524:
        /*0038*/ 	.word	index@(.nv.constant0._Z13kernel_short1P6short1)
        /*003c*/ 	.short	0x0380
        /*003e*/ 	.short	0x0008


	//----- nvinfo : EIATTR_SW_WAR
	.align		4
.L_525:
        /*0040*/ 	.byte	0x04, 0x36
        /*0042*/ 	.short	(.L_527 - .L_526)
.L_526:
        /*0044*/ 	.word	0x00000008
.L_527:


//--------------------- .nv.info._Z16kernel_longlong4P9longlong4 --------------------------
	.section	.nv.info._Z16kernel_longlong4P9longlong4,"",@"SHT_CUDA_INFO"
	.sectionflags	@""
	.align	4


	//----- nvinfo : EIATTR_CUDA_API_VERSION
	.align		4
        /*0000*/ 	.byte	0x04, 0x37
        /*0002*/ 	.short	(.L_529 - .L_528)
.L_528:
        /*0004*/ 	.word	0x00000082


	//----- nvinfo : EIATTR_KPARAM_INFO
	.align		4
.L_529:
        /*0008*/ 	.byte	0x04, 0x17
        /*000a*/ 	.short	(.L_531 - .L_530)
.L_530:
        /*000c*/ 	.word	0x00000000
        /*0010*/ 	.short	0x0000
        /*0012*/ 	.short	0x0000
        /*0014*/ 	.byte	0x00, 0xf5, 0x21, 0x00


	//----- nvinfo : EIATTR_SPARSE_MMA_MASK
	.align		4
.L_531:
        /*0018*/ 	.byte	0x03, 0x50
        /*001a*/ 	.short	0x0000


	//----- nvinfo : EIATTR_MAXREG_COUNT
	.align		4
        /*001c*/ 	.byte	0x03, 0x1b
        /*001e*/ 	.short	0x00ff


	//----- nvinfo : EIATTR_MERCURY_ISA_VERSION
	.align		4
        /*0020*/ 	.byte	0x03, 0x5f
        /*0022*/ 	.short	0x0101


	//----- nvinfo : EIATTR_VRC_CTA_INIT_COUNT
	.align		4
        /*0024*/ 	.byte	0x02, 0x4a
	.zero		1
	.zero		1


	//----- nvinfo : EIATTR_EXIT_INSTR_OFFSETS
	.align		4
        /*0028*/ 	.byte	0x04, 0x1c
        /*002a*/ 	.short	(.L_533 - .L_532)


	//   ....[0]....
.L_532:
        /*002c*/ 	.word	0x00000010


	//----- nvinfo : EIATTR_CBANK_PARAM_SIZE
	.align		4
.L_533:
        /*0030*/ 	.byte	0x03, 0x19
        /*0032*/ 	.short	0x0008


	//----- nvinfo : EIATTR_PARAM_CBANK
	.align		4
        /*0034*/ 	.byte	0x04, 0x0a
        /*0036*/ 	.short	(.L_535 - .L_534)
	.align		4
.L_534:
        /*0038*/ 	.word	index@(.nv.constant0._Z16kernel_longlong4P9longlong4)
        /*003c*/ 	.short	0x0380
        /*003e*/ 	.short	0x0008


	//----- nvinfo : EIATTR_SW_WAR
	.align		4
.L_535:
        /*0040*/ 	.byte	0x04, 0x36
        /*0042*/ 	.short	(.L_537 - .L_536)
.L_536:
        /*0044*/ 	.word	0x00000008
.L_537:


//--------------------- .nv.info._Z16kernel_longlong3P9longlong3 --------------------------
	.section	.nv.info._Z16kernel_longlong3P9longlong3,"",@"SHT_CUDA_INFO"
	.sectionflags	@""
	.align	4


	//----- nvinfo : EIATTR_CUDA_API_VERSION
	.align		4
        /*0000*/ 	.byte	0x04, 0x37
        /*0002*/ 	.short	(.L_539 - .L_538)
.L_538:
        /*0004*/ 	.word	0x00000082


	//----- nvinfo : EIATTR_KPARAM_INFO
	.align		4
.L_539:
        /*0008*/ 	.byte	0x04, 0x17
        /*000a*/ 	.short	(.L_541 - .L_540)
.L_540:
        /*000c*/ 	.word	0x00000000
        /*0010*/ 	.short	0x0000
        /*0012*/ 	.short	0x0000
        /*0014*/ 	.byte	0x00, 0xf5, 0x21, 0x00


	//----- nvinfo : EIATTR_SPARSE_MMA_MASK
	.align		4
.L_541:
        /*0018*/ 	.byte	0x03, 0x50
        /*001a*/ 	.short	0x0000


	//----- nvinfo : EIATTR_MAXREG_COUNT
	.align		4
        /*001c*/ 	.byte	0x03, 0x1b
        /*001e*/ 	.short	0x00ff


	//----- nvinfo : EIATTR_MERCURY_ISA_VERSION
	.align		4
        /*0020*/ 	.byte	0x03, 0x5f
        /*0022*/ 	.short	0x0101


	//----- nvinfo : EIATTR_VRC_CTA_INIT_COUNT
	.align		4
        /*0024*/ 	.byte	0x02, 0x4a
	.zero		1
	.zero		1


	//----- nvinfo : EIATTR_EXIT_INSTR_OFFSETS
	.align		4
        /*0028*/ 	.byte	0x04, 0x1c
        /*002a*/ 	.short	(.L_543 - .L_542)


	//   ....[0]....
.L_542:
        /*002c*/ 	.word	0x00000010


	//----- nvinfo : EIATTR_CBANK_PARAM_SIZE
	.align		4
.L_543:
        /*0030*/ 	.byte	0x03, 0x19
        /*0032*/ 	.short	0x0008


	//----- nvinfo : EIATTR_PARAM_CBANK
	.align		4
        /*0034*/ 	.byte	0x04, 0x0a
        /*0036*/ 	.short	(.L_545 - .L_544)
	.align		4
.L_544:
        /*0038*/ 	.word	index@(.nv.constant0._Z16kernel_longlong3P9longlong3)
        /*003c*/ 	.short	0x0380
        /*003e*/ 	.short	0x0008


	//----- nvinfo : EIATTR_SW_WAR
	.align		4
.L_545:
        /*0040*/ 	.byte	0x04, 0x36
        /*0042*/ 	.short	(.L_547 - .L_546)
.L_546:
        /*0044*/ 	.word	0x00000008
.L_547:


//--------------------- .nv.info._Z16kernel_longlong2P9longlong2 --------------------------
	.section	.nv.info._Z16kernel_longlong2P9longlong2,"",@"SHT_CUDA_INFO"
	.sectionflags	@""
	.align	4


	//----- nvinfo : EIATTR_CUDA_API_VERSION
	.align		4
        /*0000*/ 	.byte	0x04, 0x37
        /*0002*/ 	.short	(.L_549 - .L_548)
.L_548:
        /*0004*/ 	.word	0x00000082


	//----- nvinfo : EIATTR_KPARAM_INFO
	.align		4
.L_549:
        /*0008*/ 	.byte	0x04, 0x17
        /*000a*/ 	.short	(.L_551 - .L_550)
.L_550:
        /*000c*/ 	.word	0x00000000
        /*0010*/ 	.short	0x0000
        /*0012*/ 	.short	0x0000
        /*0014*/ 	.byte	0x00, 0xf5, 0x21, 0x00


	//----- nvinfo : EIATTR_SPARSE_MMA_MASK
	.align		4
.L_551:
        /*0018*/ 	.byte	0x03, 0x50
        /*001a*/ 	.short	0x0000


	//----- nvinfo : EIATTR_MAXREG_COUNT
	.align		4
        /*001c*/ 	.byte	0x03, 0x1b
        /*001e*/ 	.short	0x00ff


	//----- nvinfo : EIATTR_MERCURY_ISA_VERSION
	.align		4
        /*0020*/ 	.byte	0x03, 0x5f
        /*0022*/ 	.short	0x0101


	//----- nvinfo : EIATTR_VRC_CTA_INIT_COUNT
	.align		4
        /*0024*/ 	.byte	0x02, 0x4a
	.zero		1
	.zero		1


	//----- nvinfo : EIATTR_EXIT_INSTR_OFFSETS
	.align		4
        /*0028*/ 	.byte	0x04, 0x1c
        /*002a*/ 	.short	(.L_553 - .L_552)


	//   ....[0]....
.L_552:
        /*002c*/ 	.word	0x00000010


	//----- nvinfo : EIATTR_CBANK_PARAM_SIZE
	.align		4
.L_553:
        /*0030*/ 	.byte	0x03, 0x19
        /*0032*/ 	.short	0x0008


	//----- nvinfo : EIATTR_PARAM_CBANK
	.align		4
        /*0034*/ 	.byte	0x04, 0x0a
        /*0036*/ 	.short	(.L_555 - .L_554)
	.align		4
.L_554:
        /*0038*/ 	.word	index@(.nv.constant0._Z16kernel_longlong2P9longlong2)
        /*003c*/ 	.short	0x0380
        /*003e*/ 	.short	0x0008


	//----- nvinfo : EIATTR_SW_WAR
	.align		4
.L_555:
        /*0040*/ 	.byte	0x04, 0x36
        /*0042*/ 	.short	(.L_557 - .L_556)
.L_556:
        /*0044*/ 	.word	0x00000008
.L_557:


//--------------------- .nv.info._Z16kernel_longlong1P9longlong1 --------------------------
	.section	.nv.info._Z16kernel_longlong1P9longlong1,"",@"SHT_CUDA_INFO"
	.sectionflags	@""
	.align	4


	//----- nvinfo : EIATTR_CUDA_API_VERSION
	.align		4
        /*0000*/ 	.byte	0x04, 0x37
        /*0002*/ 	.short	(.L_559 - .L_558)
.L_558:
        /*0004*/ 	.word	0x00000082


	//----- nvinfo : EIATTR_KPARAM_INFO
	.align		4
.L_559:
        /*0008*/ 	.byte	0x04, 0x17
        /*000a*/ 	.short	(.L_561 - .L_560)
.L_560:
        /*000c*/ 	.word	0x00000000
        /*0010*/ 	.short	0x0000
        /*0012*/ 	.short	0x0000
        /*0014*/ 	.byte	0x00, 0xf5, 0x21, 0x00


	//----- nvinfo : EIATTR_SPARSE_MMA_MASK
	.align		4
.L_561:
        /*0018*/ 	.byte	0x03, 0x50
        /*001a*/ 	.short	0x0000


	//----- nvinfo : EIATTR_MAXREG_COUNT
	.align		4
        /*001c*/ 	.byte	0x03, 0x1b
        /*001e*/ 	.short	0x00ff


	//----- nvinfo : EIATTR_MERCURY_ISA_VERSION
	.align		4
        /*0020*/ 	.byte	0x03, 0x5f
        /*0022*/ 	.short	0x0101


	//----- nvinfo : EIATTR_VRC_CTA_INIT_COUNT
	.align		4
        /*0024*/ 	.byte	0x02, 0x4a
	.zero		1
	.zero		1


	//----- nvinfo : EIATTR_EXIT_INSTR_OFFSETS
	.align		4
        /*0028*/ 	.byte	0x04, 0x1c
        /*002a*/ 	.short	(.L_563 - .L_562)


	//   ....[0]....
.L_562:
        /*002c*/ 	.word	0x00000010


	//----- nvinfo : EIATTR_CBANK_PARAM_SIZE
	.align		4
.L_563:
        /*0030*/ 	.byte	0x03, 0x19
        /*0032*/ 	.short	0x0008


	//----- nvinfo : EIATTR_PARAM_CBANK
	.align		4
        /*0034*/ 	.byte	0x04, 0x0a
        /*0036*/ 	.short	(.L_565 - .L_564)
	.align		4
.L_564:
        /*0038*/ 	.word	index@(.nv.constant0._Z16kernel_longlong1P9longlong1)
        /*003c*/ 	.short	0x0380
        /*003e*/ 	.short	0x0008


	//----- nvinfo : EIATTR_SW_WAR
	.align		4
.L_565:
        /*0040*/ 	.byte	0x04, 0x36
        /*0042*/ 	.short	(.L_567 - .L_566)
.L_566:
        /*0044*/ 	.word	0x00000008
.L_567:


//--------------------- .nv.info._Z12kernel_long4P5long4 --------------------------
	.section	.nv.info._Z12kernel_long4P5long4,"",@"SHT_CUDA_INFO"
	.sectionflags	@""
	.align	4


	//----- nvinfo : EIATTR_CUDA_API_VERSION
	.align		4
        /*0000*/ 	.byte	0x04, 0x37
        /*0002*/ 	.short	(.L_569 - .L_568)
.L_568:
        /*0004*/ 	.word	0x00000082


	//----- nvinfo : EIATTR_KPARAM_INFO
	.align		4
.L_569:
        /*0008*/ 	.byte	0x04, 0x17
        /*000a*/ 	.short	(.L_571 - .L_570)
.L_570:
        /*000c*/ 	.word	0x00000000
        /*0010*/ 	.short	0x0000
        /*0012*/ 	.short	0x0000
        /*0014*/ 	.byte	0x00, 0xf5, 0x21, 0x00


	//----- nvinfo : EIATTR_SPARSE_MMA_MASK
	.align		4
.L_571:
        /*0018*/ 	.byte	0x03, 0x50
        /*001a*/ 	.short	0x0000


	//----- nvinfo : EIATTR_MAXREG_COUNT
	.align		4
        /*001c*/ 	.byte	0x03, 0x1b
        /*001e*/ 	.short	0x00ff


	//----- nvinfo : EIATTR_MERCURY_ISA_VERSION
	.align		4
        /*0020*/ 	.byte	0x03, 0x5f
        /*0022*/ 	.short	0x0101


	//----- nvinfo : EIATTR_VRC_CTA_INIT_COUNT
	.align		4
        /*0024*/ 	.byte	0x02, 0x4a
	.zero		1
	.zero		1


	//----- nvinfo : EIATTR_EXIT_INSTR_OFFSETS
	.align		4
        /*0028*/ 	.byte	0x04, 0x1c
        /*002a*/ 	.short	(.L_573 - .L_572)


	//   ....[0]....
.L_572:
        /*002c*/ 	.word	0x00000010


	//----- nvinfo : EIATTR_CBANK_PARAM_SIZE
	.align		4
.L_573:
        /*0030*/ 	.byte	0x03, 0x19
        /*0032*/ 	.short	0x0008


	//----- nvinfo : EIATTR_PARAM_CBANK
	.align		4
        /*0034*/ 	.byte	0x04, 0x0a
        /*0036*/ 	.short	(.L_575 - .L_574)
	.align		4
.L_574:
        /*0038*/ 	.word	index@(.nv.constant0._Z12kernel_long4P5long4)
        /*003c*/ 	.short	0x0380
        /*003e*/ 	.short	0x0008


	//----- nvinfo : EIATTR_SW_WAR
	.align		4
.L_575:
        /*0040*/ 	.byte	0x04, 0x36
        /*0042*/ 	.short	(.L_577 - .L_576)
.L_576:
        /*0044*/ 	.word	0x00000008
.L_577:


//--------------------- .nv.info._Z12kernel_long3P5long3 --------------------------
	.section	.nv.info._Z12kernel_long3P5long3,"",@"SHT_CUDA_INFO"
	.sectionflags	@""
	.align	4


	//----- nvinfo : EIATTR_CUDA_API_VERSION
	.align		4
        /*0000*/ 	.byte	0x04, 0x37
        /*0002*/ 	.short	(.L_579 - .L_578)
.L_578:
        /*0004*/ 	.word	0x00000082


	//----- nvinfo : EIATTR_KPARAM_INFO
	.align		4
.L_579:
        /*0008*/ 	.byte	0x04, 0x17
        /*000a*/ 	.short	(.L_581 - .L_580)
.L_580:
        /*000c*/ 	.word	0x00000000
        /*0010*/ 	.short	0x0000
        /*0012*/ 	.short	0x0000
        /*0014*/ 	.byte	0x00, 0xf5, 0x21, 0x00


	//----- nvinfo : EIATTR_SPARSE_MMA_MASK
	.align		4
.L_581:
        /*0018*/ 	.byte	0x03, 0x50
        /*001a*/ 	.short	0x0000


	//----- nvinfo : EIATTR_MAXREG_COUNT
	.align		4
        /*001c*/ 	.byte	0x03, 0x1b
        /*001e*/ 	.short	0x00ff


	//----- nvinfo : EIATTR_MERCURY_ISA_VERSION
	.align		4
        /*0020*/ 	.byte	0x03, 0x5f
        /*0022*/ 	.short	0x0101


	//----- nvinfo : EIATTR_VRC_CTA_INIT_COUNT
	.align		4
        /*0024*/ 	.byte	0x02, 0x4a
	.zero		1
	.zero		1


	//----- nvinfo : EIATTR_EXIT_INSTR_OFFSETS
	.align		4
        /*0028*/ 	.byte	0x04, 0x1c
        /*002a*/ 	.short	(.L_583 - .L_582)


	//   ....[0]....
.L_582:
        /*002c*/ 	.word	0x00000010


	//----- nvinfo : EIATTR_CBANK_PARAM_SIZE
	.align		4
.L_583:
        /*0030*/ 	.byte	0x03, 0x19
        /*0032*/ 	.short	0x0008


	//----- nvinfo : EIATTR_PARAM_CBANK
	.align		4
        /*0034*/ 	.byte	0x04, 0x0a
        /*0036*/ 	.short	(.L_585 - .L_584)
	.align		4
.L_584:
        /*0038*/ 	.word	index@(.nv.constant0._Z12kernel_long3P5long3)
        /*003c*/ 	.short	0x0380
        /*003e*/ 	.short	0x0008


	//----- nvinfo : EIATTR_SW_WAR
	.align		4
.L_585:
        /*0040*/ 	.byte	0x04, 0x36
        /*0042*/ 	.short	(.L_587 - .L_586)
.L_586:
        /*0044*/ 	.word	0x00000008
.L_587:


//--------------------- .nv.info._Z12kernel_long2P5long2 --------------------------
	.section	.nv.info._Z12kernel_long2P5long2,"",@"SHT_CUDA_INFO"
	.sectionflags	@""
	.align	4


	//----- nvinfo : EIATTR_CUDA_API_VERSION
	.align		4
        /*0000*/ 	.byte	0x04, 0x37
        /*0002*/ 	.short	(.L_589 - .L_588)
.L_588:
        /*0004*/ 	.word	0x00000082


	//----- nvinfo : EIATTR_KPARAM_INFO
	.align		4
.L_589:
        /*0008*/ 	.byte	0x04, 0x17
        /*000a*/ 	.short	(.L_591 - .L_590)
.L_590:
        /*000c*/ 	.word	0x00000000
        /*0010*/ 	.short	0x0000
        /*0012*/ 	.short	0x0000
        /*0014*/ 	.byte	0x00, 0xf5, 0x21, 0x00


	//----- nvinfo : EIATTR_SPARSE_MMA_MASK
	.align		4
.L_591:
        /*0018*/ 	.byte	0x03, 0x50
        /*001a*/ 	.short	0x0000


	//----- nvinfo : EIATTR_MAXREG_COUNT
	.align		4
        /*001c*/ 	.byte	0x03, 0x1b
        /*001e*/ 	.short	0x00ff


	//----- nvinfo : EIATTR_MERCURY_ISA_VERSION
	.align		4
        /*0020*/ 	.byte	0x03, 0x5f
        /*0022*/ 	.short	0x0101


	//----- nvinfo : EIATTR_VRC_CTA_INIT_COUNT
	.align		4
        /*0024*/ 	.byte	0x02, 0x4a
	.zero		1
	.zero		1


	//----- nvinfo : EIATTR_EXIT_INSTR_OFFSETS
	.align		4
        /*0028*/ 	.byte	0x04, 0x1c
        /*002a*/ 	.short	(.L_593 - .L_592)


	//   ....[0]....
.L_592:
        /*002c*/ 	.word	0x00000010


	//----- nvinfo : EIATTR_CBANK_PARAM_SIZE
	.align		4
.L_593:
        /*0030*/ 	.byte	0x03, 0x19
        /*0032*/ 	.short	0x0008


	//----- nvinfo : EIATTR_PARAM_CBANK
	.align		4
        /*0034*/ 	.byte	0x04, 0x0a
        /*0036*/ 	.short	(.L_595 - .L_594)
	.align		4
.L_594:
        /*0038*/ 	.word	index@(.nv.constant0._Z12kernel_long2P5long2)
        /*003c*/ 	.short	0x0380
        /*003e*/ 	.short	0x0008


	//----- nvinfo : EIATTR_SW_WAR
	.align		4
.L_595:
        /*0040*/ 	.byte	0x04, 0x36
        /*0042*/ 	.short	(.L_597 - .L_596)
.L_596:
        /*0044*/ 	.word	0x00000008
.L_597:


//--------------------- .nv.info._Z12kernel_long1P5long1 --------------------------
	.section	.nv.info._Z12kernel_long1P5long1,"",@"SHT_CUDA_INFO"
	.sectionflags	@""
	.align	4


	//----- nvinfo : EIATTR_CUDA_API_VERSION
	.align		4
        /*0000*/ 	.byte	0x04, 0x37
        /*0002*/ 	.short	(.L_599 - .L_598)
.L_598:
        /*0004*/ 	.word	0x00000082


	//----- nvinfo : EIATTR_KPARAM_INFO
	.align		4
.L_599:
        /*0008*/ 	.byte	0x04, 0x17
        /*000a*/ 	.short	(.L_601 - .L_600)
.L_600:
        /*000c*/ 	.word	0x00000000
        /*0010*/ 	.short	0x0000
        /*0012*/ 	.short	0x0000
        /*0014*/ 	.byte	0x00, 0xf5, 0x21, 0x00


	//----- nvinfo : EIATTR_SPARSE_MMA_MASK
	.align		4
.L_601:
        /*0018*/ 	.byte	0x03, 0x50
        /*001a*/ 	.short	0x0000


	//----- nvinfo : EIATTR_MAXREG_COUNT
	.align		4
        /*001c*/ 	.byte	0x03, 0x1b
        /*001e*/ 	.short	0x00ff


	//----- nvinfo : EIATTR_MERCURY_ISA_VERSION
	.align		4
        /*0020*/ 	.byte	0x03, 0x5f
        /*0022*/ 	.short	0x0101


	//----- nvinfo : EIATTR_VRC_CTA_INIT_COUNT
	.align		4
        /*0024*/ 	.byte	0x02, 0x4a
	.zero		1
	.zero		1


	//----- nvinfo : EIATTR_EXIT_INSTR_OFFSETS
	.align		4
        /*0028*/ 	.byte	0x04, 0x1c
        /*002a*/ 	.short	(.L_603 - .L_602)


	//   ....[0]....
.L_602:
        /*002c*/ 	.word	0x00000010


	//----- nvinfo : EIATTR_CBANK_PARAM_SIZE
	.align		4
.L_603:
        /*0030*/ 	.byte	0x03, 0x19
        /*0032*/ 	.short	0x0008


	//----- nvinfo : EIATTR_PARAM_CBANK
	.align		4
        /*0034*/ 	.byte	0x04, 0x0a
        /*0036*/ 	.short	(.L_605 - .L_604)
	.align		4
.L_604:
        /*0038*/ 	.word	index@(.nv.constant0._Z12kernel_long1P5long1)
        /*003c*/ 	.short	0x0380
        /*003e*/ 	.short	0x0008


	//----- nvinfo : EIATTR_SW_WAR
	.align		4
.L_605:
        /*0040*/ 	.byte	0x04, 0x36
        /*0042*/ 	.short	(.L_607 - .L_606)
.L_606:
        /*0044*/ 	.word	0x00000008
.L_607:


//--------------------- .nv.info._Z11kernel_int4P4int4 --------------------------
	.section	.nv.info._Z11kernel_int4P4int4,"",@"SHT_CUDA_INFO"
	.sectionflags	@""
	.align	4


	//----- nvinfo : EIATTR_CUDA_API_VERSION
	.align		4
        /*0000*/ 	.byte	0x04, 0x37
        /*0002*/ 	.short	(.L_609 - .L_608)
.L_608:
        /*0004*/ 	.word	0x00000082


	//----- nvinfo : EIATTR_KPARAM_INFO
	.align		4
.L_609:
        /*0008*/ 	.byte	0x04, 0x17
        /*000a*/ 	.short	(.L_611 - .L_610)
.L_610:
        /*000c*/ 	.word	0x00000000
        /*0010*/ 	.short	0x0000
        /*0012*/ 	.short	0x0000
        /*0014*/ 	.byte	0x00, 0xf5, 0x21, 0x00


	//----- nvinfo : EIATTR_SPARSE_MMA_MASK
	.align		4
.L_611:
        /*0018*/ 	.byte	0x03, 0x50
        /*001a*/ 	.short	0x0000


	//----- nvinfo : EIATTR_MAXREG_COUNT
	.align		4
        /*001c*/ 	.byte	0x03, 0x1b
        /*001e*/ 	.short	0x00ff


	//----- nvinfo : EIATTR_MERCURY_ISA_VERSION
	.align		4
        /*0020*/ 	.byte	0x03, 0x5f
        /*0022*/ 	.short	0x0101


	//----- nvinfo : EIATTR_VRC_CTA_INIT_COUNT
	.align		4
        /*0024*/ 	.byte	0x02, 0x4a
	.zero		1
	.zero		1


	//----- nvinfo : EIATTR_EXIT_INSTR_OFFSETS
	.align		4
        /*0028*/ 	.byte	0x04, 0x1c
        /*002a*/ 	.short	(.L_613 - .L_612)


	//   ....[0]....
.L_612:
        /*002c*/ 	.word	0x00000010


	//----- nvinfo : EIATTR_CBANK_PARAM_SIZE
	.align		4
.L_613:
        /*0030*/ 	.byte	0x03, 0x19
        /*0032*/ 	.short	0x0008


	//----- nvinfo : EIATTR_PARAM_CBANK
	.align		4
        /*0034*/ 	.byte	0x04, 0x0a
        /*0036*/ 	.short	(.L_615 - .L_614)
	.align		4
.L_614:
        /*0038*/ 	.word	index@(.nv.constant0._Z11kernel_int4P4int4)
        /*003c*/ 	.short	0x0380
        /*003e*/ 	.short	0x0008


	//----- nvinfo : EIATTR_SW_WAR
	.align		4
.L_615:
        /*0040*/ 	.byte	0x04, 0x36
        /*0042*/ 	.short	(.L_617 - .L_616)
.L_616:
        /*0044*/ 	.word	0x00000008
.L_617:


//--------------------- .nv.info._Z11kernel_int3P4int3 --------------------------
	.section	.nv.info._Z11kernel_int3P4int3,"",@"SHT_CUDA_INFO"
	.sectionflags	@""
	.align	4


	//----- nvinfo : EIATTR_CUDA_API_VERSION
	.align		4
        /*0000*/ 	.byte	0x04, 0x37
        /*0002*/ 	.short	(.L_619 - .L_618)
.L_618:
        /*0004*/ 	.word	0x00000082


	//----- nvinfo : EIATTR_KPARAM_INFO
	.align		4
.L_619:
        /*0008*/ 	.byte	0x04, 0x17
        /*000a*/ 	.short	(.L_621 - .L_620)
.L_620:
        /*000c*/ 	.word	0x00000000
        /*0010*/ 	.short	0x0000
        /*0012*/ 	.short	0x0000
        /*0014*/ 	.byte	0x00, 0xf5, 0x21, 0x00


	//----- nvinfo : EIATTR_SPARSE_MMA_MASK
	.align		4
.L_621:
        /*0018*/ 	.byte	0x03, 0x50
        /*001a*/ 	.short	0x0000


	//----- nvinfo : EIATTR_MAXREG_COUNT
	.align		4
        /*001c*/ 	.byte	0x03, 0x1b
        /*001e*/ 	.short	0x00ff


	//----- nvinfo : EIATTR_MERCURY_ISA_VERSION
	.align		4
        /*0020*/ 	.byte	0x03, 0x5f
        /*0022*/ 	.short	0x0101


	//----- nvinfo : EIATTR_VRC_CTA_INIT_COUNT
	.align		4
        /*0024*/ 	.byte	0x02, 0x4a
	.zero		1
	.zero		1


	//----- nvinfo : EIATTR_EXIT_INSTR_OFFSETS
	.align		4
        /*0028*/ 	.byte	0x04, 0x1c
        /*002a*/ 	.short	(.L_623 - .L_622)


	//   ....[0]....
.L_622:
        /*002c*/ 	.word	0x00000010


	//----- nvinfo : EIATTR_CBANK_PARAM_SIZE
	.align		4
.L_623:
        /*0030*/ 	.byte	0x03, 0x19
        /*0032*/ 	.short	0x0008


	//----- nvinfo : EIATTR_PARAM_CBANK
	.align		4
        /*0034*/ 	.byte	0x04, 0x0a
        /*0036*/ 	.short	(.L_625 - .L_624)
	.align		4
.L_624:
        /*0038*/ 	.word	index@(.nv.constant0._Z11kernel_int3P4int3)
        /*003c*/ 	.short	0x0380
        /*003e*/ 	.short	0x0008


	//----- nvinfo : EIATTR_SW_WAR
	.align		4
.L_625:
        /*0040*/ 	.byte	0x04, 0x36
        /*0042*/ 	.short	(.L_627 - .L_626)
.L_626:
        /*0044*/ 	.word	0x00000008
.L_627:


//--------------------- .nv.info._Z11kernel_int2P4int2 --------------------------
	.section	.nv.info._Z11kernel_int2P4int2,"",@"SHT_CUDA_INFO"
	.sectionflags	@""
	.align	4


	//----- nvinfo : EIATTR_CUDA_API_VERSION
	.align		4
        /*0000*/ 	.byte	0x04, 0x37
        /*0002*/ 	.short	(.L_629 - .L_628)
.L_628:
        /*0004*/ 	.word	0x00000082


	//----- nvinfo : EIATTR_KPARAM_INFO
	.align		4
.L_629:
        /*0008*/ 	.byte	0x04, 0x17
        /*000a*/ 	.short	(.L_631 - .L_630)
.L_630:
        /*000c*/ 	.word	0x00000000
        /*0010*/ 	.short	0x0000
        /*0012*/ 	.short	0x0000
        /*0014*/ 	.byte	0x00, 0xf5, 0x21, 0x00


	//----- nvinfo : EIATTR_SPARSE_MMA_MASK
	.align		4
.L_631:
        /*0018*/ 	.byte	0x03, 0x50
        /*001a*/ 	.short	0x0000


	//----- nvinfo : EIATTR_MAXREG_COUNT
	.align		4
        /*001c*/ 	.byte	0x03, 0x1b
        /*001e*/ 	.short	0x00ff


	//----- nvinfo : EIATTR_MERCURY_ISA_VERSION
	.align		4
        /*0020*/ 	.byte	0x03, 0x5f
        /*0022*/ 	.short	0x0101


	//----- nvinfo : EIATTR_VRC_CTA_INIT_COUNT
	.align		4
        /*0024*/ 	.byte	0x02, 0x4a
	.zero		1
	.zero		1


	//----- nvinfo : EIATTR_EXIT_INSTR_OFFSETS
	.align		4
        /*0028*/ 	.byte	0x04, 0x1c
        /*002a*/ 	.short	(.L_633 - .L_632)


	//   ....[0]....
.L_632:
        /*002c*/ 	.word	0x00000010


	//----- nvinfo : EIATTR_CBANK_PARAM_SIZE
	.align		4
.L_633:
        /*0030*/ 	.byte	0x03, 0x19
        /*0032*/ 	.short	0x0008


	//----- nvinfo : EIATTR_PARAM_CBANK
	.align		4
        /*0034*/ 	.byte	0x04, 0x0a
        /*0036*/ 	.short	(.L_635 - .L_634)
	.align		4
.L_634:
        /*0038*/ 	.word	index@(.nv.constant0._Z11kernel_int2P4int2)
        /*003c*/ 	.short	0x0380
        /*003e*/ 	.short	0x0008


	//----- nvinfo : EIATTR_SW_WAR
	.align		4
.L_635:
        /*0040*/ 	.byte	0x04, 0x36
        /*0042*/ 	.short	(.L_637 - .L_636)
.L_636:
        /*0044*/ 	.word	0x00000008
.L_637:


//--------------------- .nv.info._Z11kernel_int1P4int1 --------------------------
	.section	.nv.info._Z11kernel_int1P4int1,"",@"SHT_CUDA_INFO"
	.sectionflags	@""
	.align	4


	//----- nvinfo : EIATTR_CUDA_API_VERSION
	.align		4
        /*0000*/ 	.byte	0x04, 0x37
        /*0002*/ 	.short	(.L_639 - .L_638)
.L_638:
        /*0004*/ 	.word	0x00000082


	//----- nvinfo : EIATTR_KPARAM_INFO
	.align		4
.L_639:
        /*0008*/ 	.byte	0x04, 0x17
        /*000a*/ 	.short	(.L_641 - .L_640)
.L_640:
        /*000c*/ 	.word	0x00000000
        /*0010*/ 	.short	0x0000
        /*0012*/ 	.short	0x0000
        /*0014*/ 	.byte	0x00, 0xf5, 0x21, 0x00


	//----- nvinfo : EIATTR_SPARSE_MMA_MASK
	.align		4
.L_641:
        /*0018*/ 	.byte	0x03, 0x50
        /*001a*/ 	.short	0x0000


	//----- nvinfo : EIATTR_MAXREG_COUNT
	.align		4
        /*001c*/ 	.byte	0x03, 0x1b
        /*001e*/ 	.short	0x00ff


	//----- nvinfo : EIATTR_MERCURY_ISA_VERSION
	.align		4
        /*0020*/ 	.byte	0x03, 0x5f
        /*0022*/ 	.short	0x0101


	//----- nvinfo : EIATTR_VRC_CTA_INIT_COUNT
	.align		4
        /*0024*/ 	.byte	0x02, 0x4a
	.zero		1
	.zero		1


	//----- nvinfo : EIATTR_EXIT_INSTR_OFFSETS
	.align		4
        /*0028*/ 	.byte	0x04, 0x1c
        /*002a*/ 	.short	(.L_643 - .L_642)


	//   ....[0]....
.L_642:
        /*002c*/ 	.word	0x00000010


	//----- nvinfo : EIATTR_CBANK_PARAM_SIZE
	.align		4
.L_643:
        /*0030*/ 	.byte	0x03, 0x19
        /*0032*/ 	.short	0x0008


	//----- nvinfo : EIATTR_PARAM_CBANK
	.align		4
        /*0034*/ 	.byte	0x04, 0x0a
        /*0036*/ 	.short	(.L_645 - .L_644)
	.align		4
.L_644:
        /*0038*/ 	.word	index@(.nv.constant0._Z11kernel_int1P4int1)
        /*003c*/ 	.short	0x0380
        /*003e*/ 	.short	0x0008


	//----- nvinfo : EIATTR_SW_WAR
	.align		4
.L_645:
        /*0040*/ 	.byte	0x04, 0x36
        /*0042*/ 	.short	(.L_647 - .L_646)
.L_646:
        /*0044*/ 	.word	0x00000008
.L_647:


//--------------------- .nv.info._Z13kernel_float4P6float4 --------------------------
	.section	.nv.info._Z13kernel_float4P6float4,"",@"SHT_CUDA_INFO"
	.sectionflags	@""
	.align	4


	//----- nvinfo : EIATTR_CUDA_API_VERSION
	.align		4
        /*0000*/ 	.byte	0x04, 0x37
        /*0002*/ 	.short	(.L_649 - .L_648)
.L_648:
        /*0004*/ 	.word	0x00000082


	//----- nvinfo : EIATTR_KPARAM_INFO
	.align		4
.L_649:
        /*0008*/ 	.byte	0x04, 0x17
        /*000a*/ 	.short	(.L_651 - .L_650)
.L_650:
        /*000c*/ 	.word	0x00000000
        /*0010*/ 	.short	0x0000
        /*0012*/ 	.short	0x0000
        /*0014*/ 	.byte	0x00, 0xf5, 0x21, 0x00


	//----- nvinfo : EIATTR_SPARSE_MMA_MASK
	.align		4
.L_651:
        /*0018*/ 	.byte	0x03, 0x50
        /*001a*/ 	.short	0x0000


	//----- nvinfo : EIATTR_MAXREG_COUNT
	.align		4
        /*001c*/ 	.byte	0x03, 0x1b
        /*001e*/ 	.short	0x00ff


	//----- nvinfo : EIATTR_MERCURY_ISA_VERSION
	.align		4
        /*0020*/ 	.byte	0x03, 0x5f
        /*0022*/ 	.short	0x0101


	//----- nvinfo : EIATTR_VRC_CTA_INIT_COUNT
	.align		4
        /*0024*/ 	.byte	0x02, 0x4a
	.zero		1
	.zero		1


	//----- nvinfo : EIATTR_EXIT_INSTR_OFFSETS
	.align		4
        /*0028*/ 	.byte	0x04, 0x1c
        /*002a*/ 	.short	(.L_653 - .L_652)


	//   ....[0]....
.L_652:
        /*002c*/ 	.word	0x00000010


	//----- nvinfo : EIATTR_CBANK_PARAM_SIZE
	.align		4
.L_653:
        /*0030*/ 	.byte	0x03, 0x19
        /*0032*/ 	.short	0x0008


	//----- nvinfo : EIATTR_PARAM_CBANK
	.align		4
        /*0034*/ 	.byte	0x04, 0x0a
        /*0036*/ 	.short	(.L_655 - .L_654)
	.align		4
.L_654:
        /*0038*/ 	.word	index@(.nv.constant0._Z13kernel_float4P6float4)
        /*003c*/ 	.short	0x0380
        /*003e*/ 	.short	0x0008


	//----- nvinfo : EIATTR_SW_WAR
	.align		4
.L_655:
        /*0040*/ 	.byte	0x04, 0x36
        /*0042*/ 	.short	(.L_657 - .L_656)
.L_656:
        /*0044*/ 	.word	0x00000008
.L_657:


//--------------------- .nv.info._Z13kernel_float3P6float3 --------------------------
	.section	.nv.info._Z13kernel_float3P6float3,"",@"SHT_CUDA_INFO"
	.sectionflags	@""
	.align	4


	//----- nvinfo : EIATTR_CUDA_API_VERSION
	.align		4
        /*0000*/ 	.byte	0x04, 0x37
        /*0002*/ 	.short	(.L_659 - .L_658)
.L_658:
        /*0004*/ 	.word	0x00000082


	//----- nvinfo : EIATTR_KPARAM_INFO
	.align		4
.L_659:
        /*0008*/ 	.byte	0x04, 0x17
        /*000a*/ 	.short	(.L_661 - .L_660)
.L_660:
        /*000c*/ 	.word	0x00000000
        /*0010*/ 	.short	0x0000
        /*0012*/ 	.short	0x0000
        /*0014*/ 	.byte	0x00, 0xf5, 0x21, 0x00


	//----- nvinfo : EIATTR_SPARSE_MMA_MASK
	.align		4
.L_661:
        /*0018*/ 	.byte	0x03, 0x50
        /*001a*/ 	.short	0x0000


	//----- nvinfo : EIATTR_MAXREG_COUNT
	.align		4
        /*001c*/ 	.byte	0x03, 0x1b
        /*001e*/ 	.short	0x00ff


	//----- nvinfo : EIATTR_MERCURY_ISA_VERSION
	.align		4
        /*0020*/ 	.byte	0x03, 0x5f
        /*0022*/ 	.short	0x0101


	//----- nvinfo : EIATTR_VRC_CTA_INIT_COUNT
	.align		4
        /*0024*/ 	.byte	0x02, 0x4a
	.zero		1
	.zero		1


	//----- nvinfo : EIATTR_EXIT_INSTR_OFFSETS
	.align		4
        /*0028*/ 	.byte	0x04, 0x1c
        /*002a*/ 	.short	(.L_663 - .L_662)


	//   ....[0]....
.L_662:
        /*002c*/ 	.word	0x00000010


	//----- nvinfo : EIATTR_CBANK_PARAM_SIZE
	.align		4
.L_663:
        /*0030*/ 	.byte	0x03, 0x19
        /*0032*/ 	.short	0x0008


	//----- nvinfo : EIATTR_PARAM_CBANK
	.align		4
        /*0034*/ 	.byte	0x04, 0x0a
        /*0036*/ 	.short	(.L_665 - .L_664)
	.align		4
.L_664:
        /*0038*/ 	.word	index@(.nv.constant0._Z13kernel_float3P6float3)
        /*003c*/ 	.short	0x0380
        /*003e*/ 	.short	0x0008


	//----- nvinfo : EIATTR_SW_WAR
	.align		4
.L_665:
        /*0040*/ 	.byte	0x04, 0x36
        /*0042*/ 	.short	(.L_667 - .L_666)
.L_666:
        /*0044*/ 	.word	0x00000008
.L_667:


//--------------------- .nv.info._Z13kernel_float2P6float2 --------------------------
	.section	.nv.info._Z13kernel_float2P6float2,"",@"SHT_CUDA_INFO"
	.sectionflags	@""
	.align	4


	//----- nvinfo : EIATTR_CUDA_API_VERSION
	.align		4
        /*0000*/ 	.byte	0x04, 0x37
        /*0002*/ 	.short	(.L_669 - .L_668)
.L_668:
        /*0004*/ 	.word	0x00000082


	//----- nvinfo : EIATTR_KPARAM_INFO
	.align		4
.L_669:
        /*0008*/ 	.byte	0x04, 0x17
        /*000a*/ 	.short	(.L_671 - .L_670)
.L_670:
        /*000c*/ 	.word	0x00000000
        /*0010*/ 	.short	0x0000
        /*0012*/ 	.short	0x0000
        /*0014*/ 	.byte	0x00, 0xf5, 0x21, 0x00


	//----- nvinfo : EIATTR_SPARSE_MMA_MASK
	.align		4
.L_671:
        /*0018*/ 	.byte	0x03, 0x50
        /*001a*/ 	.short	0x0000


	//----- nvinfo : EIATTR_MAXREG_COUNT
	.align		4
        /*001c*/ 	.byte	0x03, 0x1b
        /*001e*/ 	.short	0x00ff


	//----- nvinfo : EIATTR_MERCURY_ISA_VERSION
	.align		4
        /*0020*/ 	.byte	0x03, 0x5f
        /*0022*/ 	.short	0x0101


	//----- nvinfo : EIATTR_VRC_CTA_INIT_COUNT
	.align		4
        /*0024*/ 	.byte	0x02, 0x4a
	.zero		1
	.zero		1


	//----- nvinfo : EIATTR_EXIT_INSTR_OFFSETS
	.align		4
        /*0028*/ 	.byte	0x04, 0x1c
        /*002a*/ 	.short	(.L_673 - .L_672)


	//   ....[0]....
.L_672:
        /*002c*/ 	.word	0x00000010


	//----- nvinfo : EIATTR_CBANK_PARAM_SIZE
	.align		4
.L_673:
        /*0030*/ 	.byte	0x03, 0x19
        /*0032*/ 	.short	0x0008


	//----- nvinfo : EIATTR_PARAM_CBANK
	.align		4
        /*0034*/ 	.byte	0x04, 0x0a
        /*0036*/ 	.short	(.L_675 - .L_674)
	.align		4
.L_674:
        /*0038*/ 	.word	index@(.nv.constant0._Z13kernel_float2P6float2)
        /*003c*/ 	.short	0x0380
        /*003e*/ 	.short	0x0008


	//----- nvinfo : EIATTR_SW_WAR
	.align		4
.L_675:
        /*0040*/ 	.byte	0x04, 0x36
        /*0042*/ 	.short	(.L_677 - .L_676)
.L_676:
        /*0044*/ 	.word	0x00000008
.L_677:


//--------------------- .nv.info._Z13kernel_float1P6float1 --------------------------
	.section	.nv.info._Z13kernel_float1P6float1,"",@"SHT_CUDA_INFO"
	.sectionflags	@""
	.align	4


	//----- nvinfo : EIATTR_CUDA_API_VERSION
	.align		4
        /*0000*/ 	.byte	0x04, 0x37
        /*0002*/ 	.short	(.L_679 - .L_678)
.L_678:
        /*0004*/ 	.word	0x00000082


	//----- nvinfo : EIATTR_KPARAM_INFO
	.align		4
.L_679:
        /*0008*/ 	.byte	0x04, 0x17
        /*000a*/ 	.short	(.L_681 - .L_680)
.L_680:
        /*000c*/ 	.word	0x00000000
        /*0010*/ 	.short	0x0000
        /*0012*/ 	.short	0x0000
        /*0014*/ 	.byte	0x00, 0xf5, 0x21, 0x00


	//----- nvinfo : EIATTR_SPARSE_MMA_MASK
	.align		4
.L_681:
        /*0018*/ 	.byte	0x03, 0x50
        /*001a*/ 	.short	0x0000


	//----- nvinfo : EIATTR_MAXREG_COUNT
	.align		4
        /*001c*/ 	.byte	0x03, 0x1b
        /*001e*/ 	.short	0x00ff


	//----- nvinfo : EIATTR_MERCURY_ISA_VERSION
	.align		4
        /*0020*/ 	.byte	0x03, 0x5f
        /*0022*/ 	.short	0x0101


	//----- nvinfo : EIATTR_VRC_CTA_INIT_COUNT
	.align		4
        /*0024*/ 	.byte	0x02, 0x4a
	.zero		1
	.zero		1


	//----- nvinfo : EIATTR_EXIT_INSTR_OFFSETS
	.align		4
        /*0028*/ 	.byte	0x04, 0x1c
        /*002a*/ 	.short	(.L_683 - .L_682)


	//   ....[0]....
.L_682:
        /*002c*/ 	.word	0x00000010


	//----- nvinfo : EIATTR_CBANK_PARAM_SIZE
	.align		4
.L_683:
        /*0030*/ 	.byte	0x03, 0x19
        /*0032*/ 	.short	0x0008


	//----- nvinfo : EIATTR_PARAM_CBANK
	.align		4
        /*0034*/ 	.byte	0x04, 0x0a
        /*0036*/ 	.short	(.L_685 - .L_684)
	.align		4
.L_684:
        /*0038*/ 	.word	index@(.nv.constant0._Z13kernel_float1P6float1)
        /*003c*/ 	.short	0x0380
        /*003e*/ 	.short	0x0008


	//----- nvinfo : EIATTR_SW_WAR
	.align		4
.L_685:
        /*0040*/ 	.byte	0x04, 0x36
        /*0042*/ 	.short	(.L_687 - .L_686)
.L_686:
        /*0044*/ 	.word	0x00000008
.L_687:


//--------------------- .nv.info._Z14kernel_double4P7double4 --------------------------
	.section	.nv.info._Z14kernel_double4P7double4,"",@"SHT_CUDA_INFO"
	.sectionflags	@""
	.align	4


	//----- nvinfo : EIATTR_CUDA_API_VERSION
	.align		4
        /*0000*/ 	.byte	0x04, 0x37
        /*0002*/ 	.short	(.L_689 - .L_688)
.L_688:
        /*0004*/ 	.word	0x00000082


	//----- nvinfo : EIATTR_KPARAM_INFO
	.align		4
.L_689:
        /*0008*/ 	.byte	0x04, 0x17
        /*000a*/ 	.short	(.L_691 - .L_690)
.L_690:
        /*000c*/ 	.word	0x00000000
        /*0010*/ 	.short	0x0000
        /*0012*/ 	.short	0x0000
        /*0014*/ 	.byte	0x00, 0xf5, 0x21, 0x00


	//----- nvinfo : EIATTR_SPARSE_MMA_MASK
	.align		4
.L_691:
        /*0018*/ 	.byte	0x03, 0x50
        /*001a*/ 	.short	0x0000


	//----- nvinfo : EIATTR_MAXREG_COUNT
	.align		4
        /*001c*/ 	.byte	0x03, 0x1b
        /*001e*/ 	.short	0x00ff


	//----- nvinfo : EIATTR_MERCURY_ISA_VERSION
	.align		4
        /*0020*/ 	.byte	0x03, 0x5f
        /*0022*/ 	.short	0x0101


	//----- nvinfo : EIATTR_VRC_CTA_INIT_COUNT
	.align		4
        /*0024*/ 	.byte	0x02, 0x4a
	.zero		1
	.zero		1


	//----- nvinfo : EIATTR_EXIT_INSTR_OFFSETS
	.align		4
        /*0028*/ 	.byte	0x04, 0x1c
        /*002a*/ 	.short	(.L_693 - .L_692)


	//   ....[0]....
.L_692:
        /*002c*/ 	.word	0x00000010


	//----- nvinfo : EIATTR_CBANK_PARAM_SIZE
	.align		4
.L_693:
        /*0030*/ 	.byte	0x03, 0x19
        /*0032*/ 	.short	0x0008


	//----- nvinfo : EIATTR_PARAM_CBANK
	.align		4
        /*0034*/ 	.byte	0x04, 0x0a
        /*0036*/ 	.short	(.L_695 - .L_694)
	.align		4
.L_694:
        /*0038*/ 	.word	index@(.nv.constant0._Z14kernel_double4P7double4)
        /*003c*/ 	.short	0x0380
        /*003e*/ 	.short	0x0008


	//----- nvinfo : EIATTR_SW_WAR
	.align		4
.L_695:
        /*0040*/ 	.byte	0x04, 0x36
        /*0042*/ 	.short	(.L_697 - .L_696)
.L_696:
        /*0044*/ 	.word	0x00000008
.L_697:


//--------------------- .nv.info._Z14kernel_double3P7double3 --------------------------
	.section	.nv.info._Z14kernel_double3P7double3,"",@"SHT_CUDA_INFO"
	.sectionflags	@""
	.align	4


	//----- nvinfo : EIATTR_CUDA_API_VERSION
	.align		4
        /*0000*/ 	.byte	0x04, 0x37
        /*0002*/ 	.short	(.L_699 - .L_698)
.L_698:
        /*0004*/ 	.word	0x00000082


	//----- nvinfo : EIATTR_KPARAM_INFO
	.align		4
.L_699:
        /*0008*/ 	.byte	0x04, 0x17
        /*000a*/ 	.short	(.L_701 - .L_700)
.L_700:
        /*000c*/ 	.word	0x00000000
        /*0010*/ 	.short	0x0000
        /*0012*/ 	.short	0x0000
        /*0014*/ 	.byte	0x00, 0xf5, 0x21, 0x00


	//----- nvinfo : EIATTR_SPARSE_MMA_MASK
	.align		4
.L_701:
        /*0018*/ 	.byte	0x03, 0x50
        /*001a*/ 	.short	0x0000


	//----- nvinfo : EIATTR_MAXREG_COUNT
	.align		4
        /*001c*/ 	.byte	0x03, 0x1b
        /*001e*/ 	.short	0x00ff


	//----- nvinfo : EIATTR_MERCURY_ISA_VERSION
	.align		4
        /*0020*/ 	.byte	0x03, 0x5f
        /*0022*/ 	.short	0x0101


	//----- nvinfo : EIATTR_VRC_CTA_INIT_COUNT
	.align		4
        /*0024*/ 	.byte	0x02, 0x4a
	.zero		1
	.zero		1


	//----- nvinfo : EIATTR_EXIT_INSTR_OFFSETS
	.align		4
        /*0028*/ 	.byte	0x04, 0x1c
        /*002a*/ 	.short	(.L_703 - .L_702)


	//   ....[0]....
.L_702:
        /*002c*/ 	.word	0x00000010


	//----- nvinfo : EIATTR_CBANK_PARAM_SIZE
	.align		4
.L_703:
        /*0030*/ 	.byte	0x03, 0x19
        /*0032*/ 	.short	0x0008


	//----- nvinfo : EIATTR_PARAM_CBANK
	.align		4
        /*0034*/ 	.byte	0x04, 0x0a
        /*0036*/ 	.short	(.L_705 - .L_704)
	.align		4
.L_704:
        /*0038*/ 	.word	index@(.nv.constant0._Z14kernel_double3P7double3)
        /*003c*/ 	.short	0x0380
        /*003e*/ 	.short	0x0008


	//----- nvinfo : EIATTR_SW_WAR
	.align		4
.L_705:
        /*0040*/ 	.byte	0x04, 0x36
        /*0042*/ 	.short	(.L_707 - .L_706)
.L_706:
        /*0044*/ 	.word	0x00000008
.L_707:


//--------------------- .nv.info._Z14kernel_double2P7double2 --------------------------
	.section	.nv.info._Z14kernel_double2P7double2,"",@"SHT_CUDA_INFO"
	.sectionflags	@""
	.align	4


	//----- nvinfo : EIATTR_CUDA_API_VERSION
	.align		4
        /*0000*/ 	.byte	0x04, 0x37
        /*0002*/ 	.short	(.L_709 - .L_708)
.L_708:
        /*0004*/ 	.word	0x00000082


	//----- nvinfo : EIATTR_KPARAM_INFO
	.align		4
.L_709:
        /*0008*/ 	.byte	0x04, 0x17
        /*000a*/ 	.short	(.L_711 - .L_710)
.L_710:
        /*000c*/ 	.word	0x00000000
        /*0010*/ 	.short	0x0000
        /*0012*/ 	.short	0x0000
        /*0014*/ 	.byte	0x00, 0xf5, 0x21, 0x00


	//----- nvinfo : EIATTR_SPARSE_MMA_MASK
	.align		4
.L_711:
        /*0018*/ 	.byte	0x03, 0x50
        /*001a*/ 	.short	0x0000


	//----- nvinfo : EIATTR_MAXREG_COUNT
	.align		4
        /*001c*/ 	.byte	0x03, 0x1b
        /*001e*/ 	.short	0x00ff


	//----- nvinfo : EIATTR_MERCURY_ISA_VERSION
	.align		4
        /*0020*/ 	.byte	0x03, 0x5f
        /*0022*/ 	.short	0x0101


	//----- nvinfo : EIATTR_VRC_CTA_INIT_COUNT
	.align		4
        /*0024*/ 	.byte	0x02, 0x4a
	.zero		1
	.zero		1


	//----- nvinfo : EIATTR_EXIT_INSTR_OFFSETS
	.align		4
        /*0028*/ 	.byte	0x04, 0x1c
        /*002a*/ 	.short	(.L_713 - .L_712)


	//   ....[0]....
.L_712:
        /*002c*/ 	.word	0x00000010


	//----- nvinfo : EIATTR_CBANK_PARAM_SIZE
	.align		4
.L_713:
        /*0030*/ 	.byte	0x03, 0x19
        /*0032*/ 	.short	0x0008


	//----- nvinfo : EIATTR_PARAM_CBANK
	.align		4
        /*0034*/ 	.byte	0x04, 0x0a
        /*0036*/ 	.short	(.L_715 - .L_714)
	.align		4
.L_714:
        /*0038*/ 	.word	index@(.nv.constant0._Z14kernel_double2P7double2)
        /*003c*/ 	.short	0x0380
        /*003e*/ 	.short	0x0008


	//----- nvinfo : EIATTR_SW_WAR
	.align		4
.L_715:
        /*0040*/ 	.byte	0x04, 0x36
        /*0042*/ 	.short	(.L_717 - .L_716)
.L_716:
        /*0044*/ 	.word	0x00000008
.L_717:


//--------------------- .nv.info._Z14kernel_double1P7double1 --------------------------
	.section	.nv.info._Z14kernel_double1P7double1,"",@"SHT_CUDA_INFO"
	.sectionflags	@""
	.align	4


	//----- nvinfo : EIATTR_CUDA_API_VERSION
	.align		4
        /*0000*/ 	.byte	0x04, 0x37
        /*0002*/ 	.short	(.L_719 - .L_718)
.L_718:
        /*0004*/ 	.word	0x00000082


	//----- nvinfo : EIATTR_KPARAM_INFO
	.align		4
.L_719:
        /*0008*/ 	.byte	0x04, 0x17
        /*000a*/ 	.short	(.L_721 - .L_720)
.L_720:
        /*000c*/ 	.word	0x00000000
        /*0010*/ 	.short	0x0000
        /*0012*/ 	.short	0x0000
        /*0014*/ 	.byte	0x00, 0xf5, 0x21, 0x00


	//----- nvinfo : EIATTR_SPARSE_MMA_MASK
	.align		4
.L_721:
        /*0018*/ 	.byte	0x03, 0x50
        /*001a*/ 	.short	0x0000


	//----- nvinfo : EIATTR_MAXREG_COUNT
	.align		4
        /*001c*/ 	.byte	0x03, 0x1b
        /*001e*/ 	.short	0x00ff


	//----- nvinfo : EIATTR_MERCURY_ISA_VERSION
	.align		4
        /*0020*/ 	.byte	0x03, 0x5f
        /*0022*/ 	.short	0x0101


	//----- nvinfo : EIATTR_VRC_CTA_INIT_COUNT
	.align		4
        /*0024*/ 	.byte	0x02, 0x4a
	.zero		1
	.zero		1


	//----- nvinfo : EIATTR_EXIT_INSTR_OFFSETS
	.align		4
        /*0028*/ 	.byte	0x04, 0x1c
        /*002a*/ 	.short	(.L_723 - .L_722)


	//   ....[0]....
.L_722:
        /*002c*/ 	.word	0x00000010


	//----- nvinfo : EIATTR_CBANK_PARAM_SIZE
	.align		4
.L_723:
        /*0030*/ 	.byte	0x03, 0x19
        /*0032*/ 	.short	0x0008


	//----- nvinfo : EIATTR_PARAM_CBANK
	.align		4
        /*0034*/ 	.byte	0x04, 0x0a
        /*0036*/ 	.short	(.L_725 - .L_724)
	.align		4
.L_724:
        /*0038*/ 	.word	index@(.nv.constant0._Z14kernel_double1P7double1)
        /*003c*/ 	.short	0x0380
        /*003e*/ 	.short	0x0008


	//----- nvinfo : EIATTR_SW_WAR
	.align		4
.L_725:
        /*0040*/ 	.byte	0x04, 0x36
        /*0042*/ 	.short	(.L_727 - .L_726)
.L_726:
        /*0044*/ 	.word	0x00000008
.L_727:


//--------------------- .nv.info._Z12kernel_char4P5char4 --------------------------
	.section	.nv.info._Z12kernel_char4P5char4,"",@"SHT_CUDA_INFO"
	.sectionflags	@""
	.align	4


	//----- nvinfo : EIATTR_CUDA_API_VERSION
	.align		4
        /*0000*/ 	.byte	0x04, 0x37
        /*0002*/ 	.short	(.L_729 - .L_728)
.L_728:
        /*0004*/ 	.word	0x00000082


	//----- nvinfo : EIATTR_KPARAM_INFO
	.align		4
.L_729:
        /*0008*/ 	.byte	0x04, 0x17
        /*000a*/ 	.short	(.L_731 - .L_730)
.L_730:
        /*000c*/ 	.word	0x00000000
        /*0010*/ 	.short	0x0000
        /*0012*/ 	.short	0x0000
        /*0014*/ 	.byte	0x00, 0xf5, 0x21, 0x00


	//----- nvinfo : EIATTR_SPARSE_MMA_MASK
	.align		4
.L_731:
        /*0018*/ 	.byte	0x03, 0x50
        /*001a*/ 	.short	0x0000


	//----- nvinfo : EIATTR_MAXREG_COUNT
	.align		4
        /*001c*/ 	.byte	0x03, 0x1b
        /*001e*/ 	.short	0x00ff


	//----- nvinfo : EIATTR_MERCURY_ISA_VERSION
	.align		4
        /*0020*/ 	.byte	0x03, 0x5f
        /*0022*/ 	.short	0x0101


	//----- nvinfo : EIATTR_VRC_CTA_INIT_COUNT
	.align		4
        /*0024*/ 	.byte	0x02, 0x4a
	.zero		1
	.zero		1


	//----- nvinfo : EIATTR_EXIT_INSTR_OFFSETS
	.align		4
        /*0028*/ 	.byte	0x04, 0x1c
        /*002a*/ 	.short	(.L_733 - .L_732)


	//   ....[0]....
.L_732:
        /*002c*/ 	.word	0x00000010


	//----- nvinfo : EIATTR_CBANK_PARAM_SIZE
	.align		4
.L_733:
        /*0030*/ 	.byte	0x03, 0x19
        /*0032*/ 	.short	0x0008


	//----- nvinfo : EIATTR_PARAM_CBANK
	.align		4
        /*0034*/ 	.byte	0x04, 0x0a
        /*0036*/ 	.short	(.L_735 - .L_734)
	.align		4
.L_734:
        /*0038*/ 	.word	index@(.nv.constant0._Z12kernel_char4P5char4)
        /*003c*/ 	.short	0x0380
        /*003e*/ 	.short	0x0008


	//----- nvinfo : EIATTR_SW_WAR
	.align		4
.L_735:
        /*0040*/ 	.byte	0x04, 0x36
        /*0042*/ 	.short	(.L_737 - .L_736)
.L_736:
        /*0044*/ 	.word	0x00000008
.L_737:


//--------------------- .nv.info._Z12kernel_char3P5char3 --------------------------
	.section	.nv.info._Z12kernel_char3P5char3,"",@"SHT_CUDA_INFO"
	.sectionflags	@""
	.align	4


	//----- nvinfo : EIATTR_CUDA_API_VERSION
	.align		4
        /*0000*/ 	.byte	0x04, 0x37
        /*0002*/ 	.short	(.L_739 - .L_738)
.L_738:
        /*0004*/ 	.word	0x00000082


	//----- nvinfo : EIATTR_KPARAM_INFO
	.align		4
.L_739:
        /*0008*/ 	.byte	0x04, 0x17
        /*000a*/ 	.short	(.L_741 - .L_740)
.L_740:
        /*000c*/ 	.word	0x00000000
        /*0010*/ 	.short	0x0000
        /*0012*/ 	.short	0x0000
        /*0014*/ 	.byte	0x00, 0xf5, 0x21, 0x00


	//----- nvinfo : EIATTR_SPARSE_MMA_MASK
	.align		4
.L_741:
        /*0018*/ 	.byte	0x03, 0x50
        /*001a*/ 	.short	0x0000


	//----- nvinfo : EIATTR_MAXREG_COUNT
	.align		4
        /*001c*/ 	.byte	0x03, 0x1b
        /*001e*/ 	.short	0x00ff


	//----- nvinfo : EIATTR_MERCURY_ISA_VERSION
	.align		4
        /*0020*/ 	.byte	0x03, 0x5f
        /*0022*/ 	.short	0x0101


	//----- nvinfo : EIATTR_VRC_CTA_INIT_COUNT
	.align		4
        /*0024*/ 	.byte	0x02, 0x4a
	.zero		1
	.zero		1


	//----- nvinfo : EIATTR_EXIT_INSTR_OFFSETS
	.align		4
        /*0028*/ 	.byte	0x04, 0x1c
        /*002a*/ 	.short	(.L_743 - .L_742)


	//   ....[0]....
.L_742:
        /*002c*/ 	.word	0x00000010


	//----- nvinfo : EIATTR_CBANK_PARAM_SIZE
	.align		4
.L_743:
        /*0030*/ 	.byte	0x03, 0x19
        /*0032*/ 	.short	0x0008


	//----- nvinfo : EIATTR_PARAM_CBANK
	.align		4
        /*0034*/ 	.byte	0x04, 0x0a
        /*0036*/ 	.short	(.L_745 - .L_744)
	.align		4
.L_744:
        /*0038*/ 	.word	index@(.nv.constant0._Z12kernel_char3P5char3)
        /*003c*/ 	.short	0x0380
        /*003e*/ 	.short	0x0008


	//----- nvinfo : EIATTR_SW_WAR
	.align		4
.L_745:
        /*0040*/ 	.byte	0x04, 0x36
        /*0042*/ 	.short	(.L_747 - .L_746)
.L_746:
        /*0044*/ 	.word	0x00000008
.L_747:


//--------------------- .nv.info._Z12kernel_char2P5char2 --------------------------
	.section	.nv.info._Z12kernel_char2P5char2,"",@"SHT_CUDA_INFO"
	.sectionflags	@""
	.align	4


	//----- nvinfo : EIATTR_CUDA_API_VERSION
	.align		4
        /*0000*/ 	.byte	0x04, 0x37
        /*0002*/ 	.short	(.L_749 - .L_748)
.L_748:
        /*0004*/ 	.word	0x00000082


	//----- nvinfo : EIATTR_KPARAM_INFO
	.align		4
.L_749:
        /*0008*/ 	.byte	0x04, 0x17
        /*000a*/ 	.short	(.L_751 - .L_750)
.L_750:
        /*000c*/ 	.word	0x00000000
        /*0010*/ 	.short	0x0000
        /*0012*/ 	.short	0x0000
        /*0014*/ 	.byte	0x00, 0xf5, 0x21, 0x00


	//----- nvinfo : EIATTR_SPARSE_MMA_MASK
	.align		4
.L_751:
        /*0018*/ 	.byte	0x03, 0x50
        /*001a*/ 	.short	0x0000


	//----- nvinfo : EIATTR_MAXREG_COUNT
	.align		4
        /*001c*/ 	.byte	0x03, 0x1b
        /*001e*/ 	.short	0x00ff


	//----- nvinfo : EIATTR_MERCURY_ISA_VERSION
	.align		4
        /*0020*/ 	.byte	0x03, 0x5f
        /*0022*/ 	.short	0x0101


	//----- nvinfo : EIATTR_VRC_CTA_INIT_COUNT
	.align		4
        /*0024*/ 	.byte	0x02, 0x4a
	.zero		1
	.zero		1


	//----- nvinfo : EIATTR_EXIT_INSTR_OFFSETS
	.align		4
        /*0028*/ 	.byte	0x04, 0x1c
        /*002a*/ 	.short	(.L_753 - .L_752)


	//   ....[0]....
.L_752:
        /*002c*/ 	.word	0x00000010


	//----- nvinfo : EIATTR_CBANK_PARAM_SIZE
	.align		4
.L_753:
        /*0030*/ 	.byte	0x03, 0x19
        /*0032*/ 	.short	0x0008


	//----- nvinfo : EIATTR_PARAM_CBANK
	.align		4
        /*0034*/ 	.byte	0x04, 0x0a
        /*0036*/ 	.short	(.L_755 - .L_754)
	.align		4
.L_754:
        /*0038*/ 	.word	index@(.nv.constant0._Z12kernel_char2P5char2)
        /*003c*/ 	.short	0x0380
        /*003e*/ 	.short	0x0008


	//----- nvinfo : EIATTR_SW_WAR
	.align		4
.L_755:
        /*0040*/ 	.byte	0x04, 0x36
        /*0042*/ 	.short	(.L_757 - .L_756)
.L_756:
        /*0044*/ 	.word	0x00000008
.L_757:


//--------------------- .nv.info._Z12kernel_char1P5char1 --------------------------
	.section	.nv.info._Z12kernel_char1P5char1,"",@"SHT_CUDA_INFO"
	.sectionflags	@""
	.align	4


	//----- nvinfo : EIATTR_CUDA_API_VERSION
	.align		4
        /*0000*/ 	.byte	0x04, 0x37
        /*0002*/ 	.short	(.L_759 - .L_758)
.L_758:
        /*0004*/ 	.word	0x00000082


	//----- nvinfo : EIATTR_KPARAM_INFO
	.align		4
.L_759:
        /*0008*/ 	.byte	0x04, 0x17
        /*000a*/ 	.short	(.L_761 - .L_760)
.L_760:
        /*000c*/ 	.word	0x00000000
        /*0010*/ 	.short	0x0000
        /*0012*/ 	.short	0x0000
        /*0014*/ 	.byte	0x00, 0xf5, 0x21, 0x00


	//----- nvinfo : EIATTR_SPARSE_MMA_MASK
	.align		4
.L_761:
        /*0018*/ 	.byte	0x03, 0x50
        /*001a*/ 	.short	0x0000


	//----- nvinfo : EIATTR_MAXREG_COUNT
	.align		4
        /*001c*/ 	.byte	0x03, 0x1b
        /*001e*/ 	.short	0x00ff


	//----- nvinfo : EIATTR_MERCURY_ISA_VERSION
	.align		4
        /*0020*/ 	.byte	0x03, 0x5f
        /*0022*/ 	.short	0x0101


	//----- nvinfo : EIATTR_VRC_CTA_INIT_COUNT
	.align		4
        /*0024*/ 	.byte	0x02, 0x4a
	.zero		1
	.zero		1


	//----- nvinfo : EIATTR_EXIT_INSTR_OFFSETS
	.align		4
        /*0028*/ 	.byte	0x04, 0x1c
        /*002a*/ 	.short	(.L_763 - .L_762)


	//   ....[0]....
.L_762:
        /*002c*/ 	.word	0x00000010


	//----- nvinfo : EIATTR_CBANK_PARAM_SIZE
	.align		4
.L_763:
        /*0030*/ 	.byte	0x03, 0x19
        /*0032*/ 	.short	0x0008


	//----- nvinfo : EIATTR_PARAM_CBANK
	.align		4
        /*0034*/ 	.byte	0x04, 0x0a
        /*0036*/ 	.short	(.L_765 - .L_764)
	.align		4
.L_764:
        /*0038*/ 	.word	index@(.nv.constant0._Z12kernel_char1P5char1)
        /*003c*/ 	.short	0x0380
        /*003e*/ 	.short	0x0008


	//----- nvinfo : EIATTR_SW_WAR
	.align		4
.L_765:
        /*0040*/ 	.byte	0x04, 0x36
        /*0042*/ 	.short	(.L_767 - .L_766)
.L_766:
        /*0044*/ 	.word	0x00000008
.L_767:


//--------------------- .nv.callgraph             --------------------------
	.section	.nv.callgraph,"",@"SHT_CUDA_CALLGRAPH"
	.align	4
	.sectionentsize	8
	.align		4
        /*0000*/ 	.word	0x00000000
	.align		4
        /*0004*/ 	.word	0xffffffff
	.align		4
        /*0008*/ 	.word	0x00000000
	.align		4
        /*000c*/ 	.word	0xfffffffe
	.align		4
        /*0010*/ 	.word	0x00000000
	.align		4
        /*0014*/ 	.word	0xfffffffd
	.align		4
        /*0018*/ 	.word	0x00000000
	.align		4
        /*001c*/ 	.word	0xfffffffc


//--------------------- .text._Z14kernel_ushort4P7ushort4 --------------------------
	.section	.text._Z14kernel_ushort4P7ushort4,"ax",@progbits
	.align	128
        .global         _Z14kernel_ushort4P7ushort4
        .type           _Z14kernel_ushort4P7ushort4,@function
        .size           _Z14kernel_ushort4P7ushort4,(.L_x_48 - _Z14kernel_ushort4P7ushort4)
        .other          _Z14kernel_ushort4P7ushort4,@"STO_CUDA_ENTRY STV_DEFAULT"
_Z14kernel_ushort4P7ushort4:
.text._Z14kernel_ushort4P7ushort4:
[----:B------:R-:W-:Y:S01]  /*0000*/  LDC R1, c[0x0][0x37c] ;  /* 0x0000df00ff017b82 */ /* 0x000fe20000000800 */
[----:B------:R-:W-:Y:S05]  /*0010*/  EXIT ;  /* 0x000000000000794d */ /* 0x000fea0003800000 */
.L_x_0:
[----:B------:R-:W-:-:S00]  /*0020*/  BRA `(.L_x_0) ;  /* 0xfffffffc00fc7947 */ /* 0x000fc0000383ffff */
[----:B------:R-:W-:-:S00]  /*0030*/  NOP ;  /* 0x0000000000007918 */ /* 0x000fc00000000000 */
        /* <DEDUP_REMOVED lines=12> */
.L_x_48:


//--------------------- .text._Z14kernel_ushort3P7ushort3 --------------------------
	.section	.text._Z14kernel_ushort3P7ushort3,"ax",@progbits
	.align	128
        .global         _Z14kernel_ushort3P7ushort3
        .type           _Z14kernel_ushort3P7ushort3,@function
        .size           _Z14kernel_ushort3P7ushort3,(.L_x_49 - _Z14kernel_ushort3P7ushort3)
        .other          _Z14kernel_ushort3P7ushort3,@"STO_CUDA_ENTRY STV_DEFAULT"
_Z14kernel_ushort3P7ushort3:
.text._Z14kernel_ushort3P7ushort3:
[----:B------:R-:W-:Y:S01]  /*0000*/  LDC R1, c[0x0][0x37c] ;  /* 0x0000df00ff017b82 */ /* 0x000fe20000000800 */
[----:B------:R-:W-:Y:S05]  /*0010*/  EXIT ;  /* 0x000000000000794d */ /* 0x000fea0003800000 */
.L_x_1:
        /* <DEDUP_REMOVED lines=14> */
.L_x_49:


//--------------------- .text._Z14kernel_ushort2P7ushort2 --------------------------
	.section	.text._Z14kernel_ushort2P7ushort2,"ax",@progbits
	.align	128
        .global         _Z14kernel_ushort2P7ushort2
        .type           _Z14kernel_ushort2P7ushort2,@function
        .size           _Z14kernel_ushort2P7ushort2,(.L_x_50 - _Z14kernel_ushort2P7ushort2)
        .other          _Z14kernel_ushort2P7ushort2,@"STO_CUDA_ENTRY STV_DEFAULT"
_Z14kernel_ushort2P7ushort2:
.text._Z14kernel_ushort2P7ushort2:
[----:B------:R-:W-:Y:S01]  /*0000*/  LDC R1, c[0x0][0x37c] ;  /* 0x0000df00ff017b82 */ /* 0x000fe20000000800 */
[----:B------:R-:W-:Y:S05]  /*0010*/  EXIT ;  /* 0x000000000000794d */ /* 0x000fea0003800000 */
.L_x_2:
        /* <DEDUP_REMOVED lines=14> */
.L_x_50:


//--------------------- .text._Z14kernel_ushort1P7ushort1 --------------------------
	.section	.text._Z14kernel_ushort1P7ushort1,"ax",@progbits
	.align	128
        .global         _Z14kernel_ushort1P7ushort1
        .type           _Z14kernel_ushort1P7ushort1,@function
        .size           _Z14kernel_ushort1P7ushort1,(.L_x_51 - _Z14kernel_ushort1P7ushort1)
        .other          _Z14kernel_ushort1P7ushort1,@"STO_CUDA_ENTRY STV_DEFAULT"
_Z14kernel_ushort1P7ushort1:
.text._Z14kernel_ushort1P7ushort1:
[----:B------:R-:W-:Y:S01]  /*0000*/  LDC R1, c[0x0][0x37c] ;  /* 0x0000df00ff017b82 */ /* 0x000fe20000000800 */
[----:B------:R-:W-:Y:S05]  /*0010*/  EXIT ;  /* 0x000000000000794d */ /* 0x000fea0003800000 */
.L_x_3:
        /* <DEDUP_REMOVED lines=14> */
.L_x_51:


//--------------------- .text._Z17kernel_ulonglong4P10ulonglong4 --------------------------
	.section	.text._Z17kernel_ulonglong4P10ulonglong4,"ax",@progbits
	.align	128
        .global         _Z17kernel_ulonglong4P10ulonglong4
        .type           _Z17kernel_ulonglong4P10ulonglong4,@function
        .size           _Z17kernel_ulonglong4P10ulonglong4,(.L_x_52 - _Z17kernel_ulonglong4P10ulonglong4)
        .other          _Z17kernel_ulonglong4P10ulonglong4,@"STO_CUDA_ENTRY STV_DEFAULT"
_Z17kernel_ulonglong4P10ulonglong4:
.text._Z17kernel_ulonglong4P10ulonglong4:
[----:B------:R-:W-:Y:S01]  /*0000*/  LDC R1, c[0x0][0x37c] ;  /* 0x0000df00ff017b82 */ /* 0x000fe20000000800 */
[----:B------:R-:W-:Y:S05]  /*0010*/  EXIT ;  /* 0x000000000000794d */ /* 0x000fea0003800000 */
.L_x_4:
        /* <DEDUP_REMOVED lines=14> */
.L_x_52:


//--------------------- .text._Z17kernel_ulonglong3P10ulonglong3 --------------------------
	.section	.text._Z17kernel_ulonglong3P10ulonglong3,"ax",@progbits
	.align	128
        .global         _Z17kernel_ulonglong3P10ulonglong3
        .type           _Z17kernel_ulonglong3P10ulonglong3,@function
        .size           _Z17kernel_ulonglong3P10ulonglong3,(.L_x_53 - _Z17kernel_ulonglong3P10ulonglong3)
        .other          _Z17kernel_ulonglong3P10ulonglong3,@"STO_CUDA_ENTRY STV_DEFAULT"
_Z17kernel_ulonglong3P10ulonglong3:
.text._Z17kernel_ulonglong3P10ulonglong3:
[----:B------:R-:W-:Y:S01]  /*0000*/  LDC R1, c[0x0][0x37c] ;  /* 0x0000df00ff017b82 */ /* 0x000fe20000000800 */
[----:B------:R-:W-:Y:S05]  /*0010*/  EXIT ;  /* 0x000000000000794d */ /* 0x000fea0003800000 */
.L_x_5:
        /* <DEDUP_REMOVED lines=14> */
.L_x_53:


//--------------------- .text._Z17kernel_ulonglong2P10ulonglong2 --------------------------
	.section	.text._Z17kernel_ulonglong2P10ulonglong2,"ax",@progbits
	.align	128
        .global         _Z17kernel_ulonglong2P10ulonglong2
        .type           _Z17kernel_ulonglong2P10ulonglong2,@function
        .size           _Z17kernel_ulonglong2P10ulonglong2,(.L_x_54 - _Z17kernel_ulonglong2P10ulonglong2)
        .other          _Z17kernel_ulonglong2P10ulonglong2,@"STO_CUDA_ENTRY STV_DEFAULT"
_Z17kernel_ulonglong2P10ulonglong2:
.text._Z17kernel_ulonglong2P10ulonglong2:
[----:B------:R-:W-:Y:S01]  /*0000*/  LDC R1, c[0x0][0x37c] ;  /* 0x0000df00ff017b82 */ /* 0x000fe20000000800 */
[----:B------:R-:W-:Y:S05]  /*0010*/  EXIT ;  /* 0x000000000000794d */ /* 0x000fea0003800000 */
.L_x_6:
        /* <DEDUP_REMOVED lines=14> */
.L_x_54:


//--------------------- .text._Z17kernel_ulonglong1P10ulonglong1 --------------------------
	.section	.text._Z17kernel_ulonglong1P10ulonglong1,"ax",@progbits
	.align	128
        .global         _Z17kernel_ulonglong1P10ulonglong1
        .type           _Z17kernel_ulonglong1P10ulonglong1,@function
        .size           _Z17kernel_ulonglong1P10ulonglong1,(.L_x_55 - _Z17kernel_ulonglong1P10ulonglong1)
        .other          _Z17kernel_ulonglong1P10ulonglong1,@"STO_CUDA_ENTRY STV_DEFAULT"
_Z17kernel_ulonglong1P10ulonglong1:
.text._Z17kernel_ulonglong1P10ulonglong1:
[----:B------:R-:W-:Y:S01]  /*0000*/  LDC R1, c[0x0][0x37c] ;  /* 0x0000df00ff017b82 */ /* 0x000fe20000000800 */
[----:B------:R-:W-:Y:S05]  /*0010*/  EXIT ;  /* 0x000000000000794d */ /* 0x000fea0003800000 */
.L_x_7:
        /* <DEDUP_REMOVED lines=14> */
.L_x_55:


//--------------------- .text._Z13kernel_ulong4P6ulong4 --------------------------
	.section	.text._Z13kernel_ulong4P6ulong4,"ax",@progbits
	.align	128
        .global         _Z13kernel_ulong4P6ulong4
        .type           _Z13kernel_ulong4P6ulong4,@function
        .size           _Z13kernel_ulong4P6ulong4,(.L_x_56 - _Z13kernel_ulong4P6ulong4)
        .other          _Z13kernel_ulong4P6ulong4,@"STO_CUDA_ENTRY STV_DEFAULT"
_Z13kernel_ulong4P6ulong4:
.text._Z13kernel_ulong4P6ulong4:
[----:B------:R-:W-:Y:S01]  /*0000*/  LDC R1, c[0x0][0x37c] ;  /* 0x0000df00ff017b82 */ /* 0x000fe20000000800 */
[----:B------:R-:W-:Y:S05]  /*0010*/  EXIT ;  /* 0x000000000000794d */ /* 0x000fea0003800000 */
.L_x_8:
        /* <DEDUP_REMOVED lines=14> */
.L_x_56:


//--------------------- .text._Z13kernel_ulong3P6ulong3 --------------------------
	.section	.text._Z13kernel_ulong3P6ulong3,"ax",@progbits
	.align	128
        .global         _Z13kernel_ulong3P6ulong3
        .type           _Z13kernel_ulong3P6ulong3,@function
        .size           _Z13kernel_ulong3P6ulong3,(.L_x_57 - _Z13kernel_ulong3P6ulong3)
        .other          _Z13kernel_ulong3P6ulong3,@"STO_CUDA_ENTRY STV_DEFAULT"
_Z13kernel_ulong3P6ulong3:
.text._Z13kernel_ulong3P6ulong3:
[----:B------:R-:W-:Y:S01]  /*0000*/  LDC R1, c[0x0][0x37c] ;  /* 0x0000df00ff017b82 */ /* 0x000fe20000000800 */
[----:B------:R-:W-:Y:S05]  /*0010*/  EXIT ;  /* 0x000000000000794d */ /* 0x000fea0003800000 */
.L_x_9:
        /* <DEDUP_REMOVED lines=14> */
.L_x_57:


//--------------------- .text._Z13kernel_ulong2P6ulong2 --------------------------
	.section	.text._Z13kernel_ulong2P6ulong2,"ax",@progbits
	.align	128
        .global         _Z13kernel_ulong2P6ulong2
        .type           _Z13kernel_ulong2P6ulong2,@function
        .size           _Z13kernel_ulong2P6ulong2,(.L_x_58 - _Z13kernel_ulong2P6ulong2)
        .other          _Z13kernel_ulong2P6ulong2,@"STO_CUDA_ENTRY STV_DEFAULT"
_Z13kernel_ulong2P6ulong2:
.text._Z13kernel_ulong2P6ulong2:
[----:B------:R-:W-:Y:S01]  /*0000*/  LDC R1, c[0x0][0x37c] ;  /* 0x0000df00ff017b82 */ /* 0x000fe20000000800 */
[----:B------:R-:W-:Y:S05]  /*0010*/  EXIT ;  /* 0x000000000000794d */ /* 0x000fea0003800000 */
.L_x_10:
        /* <DEDUP_REMOVED lines=14> */
.L_x_58:


//--------------------- .text._Z13kernel_ulong1P6ulong1 --------------------------
	.section	.text._Z13kernel_ulong1P6ulong1,"ax",@progbits
	.align	128
        .global         _Z13kernel_ulong1P6ulong1
        .type           _Z13kernel_ulong1P6ulong1,@function
        .size           _Z13kernel_ulong1P6ulong1,(.L_x_59 - _Z13kernel_ulong1P6ulong1)
        .other          _Z13kernel_ulong1P6ulong1,@"STO_CUDA_ENTRY STV_DEFAULT"
_Z13kernel_ulong1P6ulong1:
.text._Z13kernel_ulong1P6ulong1:
[----:B------:R-:W-:Y:S01]  /*0000*/  LDC R1, c[0x0][0x37c] ;  /* 0x0000df00ff017b82 */ /* 0x000fe20000000800 */
[----:B------:R-:W-:Y:S05]  /*0010*/  EXIT ;  /* 0x000000000000794d */ /* 0x000fea0003800000 */
.L_x_11:
        /* <DEDUP_REMOVED lines=14> */
.L_x_59:


//--------------------- .text._Z12kernel_uint4P5uint4 --------------------------
	.section	.text._Z12kernel_uint4P5uint4,"ax",@progbits
	.align	128
        .global         _Z12kernel_uint4P5uint4
        .type           _Z12kernel_uint4P5uint4,@function
        .size           _Z12kernel_uint4P5uint4,(.L_x_60 - _Z12kernel_uint4P5uint4)
        .other          _Z12kernel_uint4P5uint4,@"STO_CUDA_ENTRY STV_DEFAULT"
_Z12kernel_uint4P5uint4:
.text._Z12kernel_uint4P5uint4:
[----:B------:R-:W-:Y:S01]  /*0000*/  LDC R1, c[0x0][0x37c] ;  /* 0x0000df00ff017b82 */ /* 0x000fe20000000800 */
[----:B------:R-:W-:Y:S05]  /*0010*/  EXIT ;  /* 0x000000000000794d */ /* 0x000fea0003800000 */
.L_x_12:
        /* <DEDUP_REMOVED lines=14> */
.L_x_60:


//--------------------- .text._Z12kernel_uint3P5uint3 --------------------------
	.section	.text._Z12kernel_uint3P5uint3,"ax",@progbits
	.align	128
        .global         _Z12kernel_uint3P5uint3
        .type           _Z12kernel_uint3P5uint3,@function
        .size           _Z12kernel_uint3P5uint3,(.L_x_61 - _Z12kernel_uint3P5uint3)
        .other          _Z12kernel_uint3P5uint3,@"STO_CUDA_ENTRY STV_DEFAULT"
_Z12kernel_uint3P5uint3:
.text._Z12kernel_uint3P5uint3:
[----:B------:R-:W-:Y:S01]  /*0000*/  LDC R1, c[0x0][0x37c] ;  /* 0x0000df00ff017b82 */ /* 0x000fe20000000800 */
[----:B------:R-:W-:Y:S05]  /*0010*/  EXIT ;  /* 0x000000000000794d */ /* 0x000fea0003800000 */
.L_x_13:
        /* <DEDUP_REMOVED lines=14> */
.L_x_61:


//--------------------- .text._Z12kernel_uint2P5uint2 --------------------------
	.section	.text._Z12kernel_uint2P5uint2,"ax",@progbits
	.align	128
        .global         _Z12kernel_uint2P5uint2
        .type           _Z12kernel_uint2P5uint2,@function
        .size           _Z12kernel_uint2P5uint2,(.L_x_62 - _Z12kernel_uint2P5uint2)
        .other          _Z12kernel_uint2P5uint2,@"STO_CUDA_ENTRY STV_DEFAULT"
_Z12kernel_uint2P5uint2:
.text._Z12kernel_uint2P5uint2:
[----:B------:R-:W-:Y:S01]  /*0000*/  LDC R1, c[0x0][0x37c] ;  /* 0x0000df00ff017b82 */ /* 0x000fe20000000800 */
[----:B------:R-:W-:Y:S05]  /*0010*/  EXIT ;  /* 0x000000000000794d */ /* 0x000fea0003800000 */
.L_x_14:
        /* <DEDUP_REMOVED lines=14> */
.L_x_62:


//--------------------- .text._Z12kernel_uint1P5uint1 --------------------------
	.section	.text._Z12kernel_uint1P5uint1,"ax",@progbits
	.align	128
        .global         _Z12kernel_uint1P5uint1
        .type           _Z12kernel_uint1P5uint1,@function
        .size           _Z12kernel_uint1P5uint1,(.L_x_63 - _Z12kernel_uint1P5uint1)
        .other          _Z12kernel_uint1P5uint1,@"STO_CUDA_ENTRY STV_DEFAULT"
_Z12kernel_uint1P5uint1:
.text._Z12kernel_uint1P5uint1:
[----:B------:R-:W-:Y:S01]  /*0000*/  LDC R1, c[0x0][0x37c] ;  /* 0x0000df00ff017b82 */ /* 0x000fe20000000800 */
[----:B------:R-:W-:Y:S05]  /*0010*/  EXIT ;  /* 0x000000000000794d */ /* 0x000fea0003800000 */
.L_x_15:
        /* <DEDUP_REMOVED lines=14> */
.L_x_63:


//--------------------- .text._Z13kernel_uchar4P6uchar4 --------------------------
	.section	.text._Z13kernel_uchar4P6uchar4,"ax",@progbits
	.align	128
        .global         _Z13kernel_uchar4P6uchar4
        .type           _Z13kernel_uchar4P6uchar4,@function
        .size           _Z13kernel_uchar4P6uchar4,(.L_x_64 - _Z13kernel_uchar4P6uchar4)
        .other          _Z13kernel_uchar4P6uchar4,@"STO_CUDA_ENTRY STV_DEFAULT"
_Z13kernel_uchar4P6uchar4:
.text._Z13kernel_uchar4P6uchar4:
[----:B------:R-:W-:Y:S01]  /*0000*/  LDC R1, c[0x0][0x37c] ;  /* 0x0000df00ff017b82 */ /* 0x000fe20000000800 */
[----:B------:R-:W-:Y:S05]  /*0010*/  EXIT ;  /* 0x000000000000794d */ /* 0x000fea0003800000 */
.L_x_16:
        /* <DEDUP_REMOVED lines=14> */
.L_x_64:


//--------------------- .text._Z13kernel_uchar3P6uchar3 --------------------------
	.section	.text._Z13kernel_uchar3P6uchar3,"ax",@progbits
	.align	128
        .global         _Z13kernel_uchar3P6uchar3
        .type           _Z13kernel_uchar3P6uchar3,@function
        .size           _Z13kernel_uchar3P6uchar3,(.L_x_65 - _Z13kernel_uchar3P6uchar3)
        .other          _Z13kernel_uchar3P6uchar3,@"STO_CUDA_ENTRY STV_DEFAULT"
_Z13kernel_uchar3P6uchar3:
.text._Z13kernel_uchar3P6uchar3:
[----:B------:R-:W-:Y:S01]  /*0000*/  LDC R1, c[0x0][0x37c] ;  /* 0x0000df00ff017b82 */ /* 0x000fe20000000800 */
[----:B------:R-:W-:Y:S05]  /*0010*/  EXIT ;  /* 0x000000000000794d */ /* 0x000fea0003800000 */
.L_x_17:
        /* <DEDUP_REMOVED lines=14> */
.L_x_65:


//--------------------- .text._Z13kernel_uchar2P6uchar2 --------------------------
	.section	.text._Z13kernel_uchar2P6uchar2,"ax",@progbits
	.align	128
        .global         _Z13kernel_uchar2P6uchar2
        .type           _Z13kernel_uchar2P6uchar2,@function
        .size           _Z13kernel_uchar2P6uchar2,(.L_x_66 - _Z13kernel_uchar2P6uchar2)
        .other          _Z13kernel_uchar2P6uchar2,@"STO_CUDA_ENTRY STV_DEFAULT"
_Z13kernel_uchar2P6uchar2:
.text._Z13kernel_uchar2P6uchar2:
[----:B------:R-:W-:Y:S01]  /*0000*/  LDC R1, c[0x0][0x37c] ;  /* 0x0000df00ff017b82 */ /* 0x000fe20000000800 */
[----:B------:R-:W-:Y:S05]  /*0010*/  EXIT ;  /* 0x000000000000794d */ /* 0x000fea0003800000 */
.L_x_18:
        /* <DEDUP_REMOVED lines=14> */
.L_x_66:


//--------------------- .text._Z13kernel_uchar1P6uchar1 --------------------------
	.section	.text._Z13kernel_uchar1P6uchar1,"ax",@progbits
	.align	128
        .global         _Z13kernel_uchar1P6uchar1
        .type           _Z13kernel_uchar1P6uchar1,@function
        .size           _Z13kernel_uchar1P6uchar1,(.L_x_67 - _Z13kernel_uchar1P6uchar1)
        .other          _Z13kernel_uchar1P6uchar1,@"STO_CUDA_ENTRY STV_DEFAULT"
_Z13kernel_uchar1P6uchar1:
.text._Z13kernel_uchar1P6uchar1:
[----:B------:R-:W-:Y:S01]  /*0000*/  LDC R1, c[0x0][0x37c] ;  /* 0x0000df00ff017b82 */ /* 0x000fe20000000800 */
[----:B------:R-:W-:Y:S05]  /*0010*/  EXIT ;  /* 0x000000000000794d */ /* 0x000fea0003800000 */
.L_x_19:
        /* <DEDUP_REMOVED lines=14> */
.L_x_67:


//--------------------- .text._Z13kernel_short4P6short4 --------------------------
	.section	.text._Z13kernel_short4P6short4,"ax",@progbits
	.align	128
        .global         _Z13kernel_short4P6short4
        .type           _Z13kernel_short4P6short4,@function
        .size           _Z13kernel_short4P6short4,(.L_x_68 - _Z13kernel_short4P6short4)
        .other          _Z13kernel_short4P6short4,@"STO_CUDA_ENTRY STV_DEFAULT"
_Z13kernel_short4P6short4:
.text._Z13kernel_short4P6short4:
[----:B------:R-:W-:Y:S01]  /*0000*/  LDC R1, c[0x0][0x37c] ;  /* 0x0000df00ff017b82 */ /* 0x000fe20000000800 */
[----:B------:R-:W-:Y:S05]  /*0010*/  EXIT ;  /* 0x000000000000794d */ /* 0x000fea0003800000 */
.L_x_20:
        /* <DEDUP_REMOVED lines=14> */
.L_x_68:


//--------------------- .text._Z13kernel_short3P6short3 --------------------------
	.section	.text._Z13kernel_short3P6short3,"ax",@progbits
	.align	128
        .global         _Z13kernel_short3P6short3
        .type           _Z13kernel_short3P6short3,@function
        .size           _Z13kernel_short3P6short3,(.L_x_69 - _Z13kernel_short3P6short3)
        .other          _Z13kernel_short3P6short3,@"STO_CUDA_ENTRY STV_DEFAULT"
_Z13kernel_short3P6short3:
.text._Z13kernel_short3P6short3:
[----:B------:R-:W-:Y:S01]  /*0000*/  LDC R1, c[0x0][0x37c] ;  /* 0x0000df00ff017b82 */ /* 0x000fe20000000800 */
[----:B------:R-:W-:Y:S05]  /*0010*/  EXIT ;  /* 0x000000000000794d */ /* 0x000fea0003800000 */
.L_x_21:
        /* <DEDUP_REMOVED lines=14> */
.L_x_69:


//--------------------- .text._Z13kernel_short2P6short2 --------------------------
	.section	.text._Z13kernel_short2P6short2,"ax",@progbits
	.align	128
        .global         _Z13kernel_short2P6short2
        .type           _Z13kernel_short2P6short2,@function
        .size           _Z13kernel_short2P6short2,(.L_x_70 - _Z13kernel_short2P6short2)
        .other          _Z13kernel_short2P6short2,@"STO_CUDA_ENTRY STV_DEFAULT"
_Z13kernel_short2P6short2:
.text._Z13kernel_short2P6short2:
[----:B------:R-:W-:Y:S01]  /*0000*/  LDC R1, c[0x0][0x37c] ;  /* 0x0000df00ff017b82 */ /* 0x000fe20000000800 */
[----:B------:R-:W-:Y:S05]  /*0010*/  EXIT ;  /* 0x000000000000794d */ /* 0x000fea0003800000 */
.L_x_22:
        /* <DEDUP_REMOVED lines=14> */
.L_x_70:


//--------------------- .text._Z13kernel_short1P6short1 --------------------------
	.section	.text._Z13kernel_short1P6short1,"ax",@progbits
	.align	128
        .global         _Z13kernel_short1P6short1
        .type           _Z13kernel_short1P6short1,@function
        .size           _Z13kernel_short1P6short1,(.L_x_71 - _Z13kernel_short1P6short1)
        .other          _Z13kernel_short1P6short1,@"STO_CUDA_ENTRY STV_DEFAULT"
_Z13kernel_short1P6short1:
.text._Z13kernel_short1P6short1:
[----:B------:R-:W-:Y:S01]  /*0000*/  LDC R1, c[0x0][0x37c] ;  /* 0x0000df00ff017b82 */ /* 0x000fe20000000800 */
[----:B------:R-:W-:Y:S05]  /*0010*/  EXIT ;  /* 0x000000000000794d */ /* 0x000fea0003800000 */
.L_x_23:
        /* <DEDUP_REMOVED lines=14> */
.L_x_71:


//--------------------- .text._Z16kernel_longlong4P9longlong4 --------------------------
	.section	.text._Z16kernel_longlong4P9longlong4,"ax",@progbits
	.align	128
        .global         _Z16kernel_longlong4P9longlong4
        .type           _Z16kernel_longlong4P9longlong4,@function
        .size           _Z16kernel_longlong4P9longlong4,(.L_x_72 - _Z16kernel_longlong4P9longlong4)
        .other          _Z16kernel_longlong4P9longlong4,@"STO_CUDA_ENTRY STV_DEFAULT"
_Z16kernel_longlong4P9longlong4:
.text._Z16kernel_longlong4P9longlong4:
[----:B------:R-:W-:Y:S01]  /*0000*/  LDC R1, c[0x0][0x37c] ;  /* 0x0000df00ff017b82 */ /* 0x000fe20000000800 */
[----:B------:R-:W-:Y:S05]  /*0010*/  EXIT ;  /* 0x000000000000794d */ /* 0x000fea0003800000 */
.L_x_24:
        /* <DEDUP_REMOVED lines=14> */
.L_x_72:


//--------------------- .text._Z16kernel_longlong3P9longlong3 --------------------------
	.section	.text._Z16kernel_longlong3P9longlong3,"ax",@progbits
	.align	128
        .global         _Z16kernel_longlong3P9longlong3
        .type           _Z16kernel_longlong3P9longlong3,@function
        .size           _Z16kernel_longlong3P9longlong3,(.L_x_73 - _Z16kernel_longlong3P9longlong3)
        .other          _Z16kernel_longlong3P9longlong3,@"STO_CUDA_ENTRY STV_DEFAULT"
_Z16kernel_longlong3P9longlong3:
.text._Z16kernel_longlong3P9longlong3:
[----:B------:R-:W-:Y:S01]  /*0000*/  LDC R1, c[0x0][0x37c] ;  /* 0x0000df00ff017b82 */ /* 0x000fe20000000800 */
[----:B------:R-:W-:Y:S05]  /*0010*/  EXIT ;  /* 0x000000000000794d */ /* 0x000fea0003800000 */
.L_x_25:
        /* <DEDUP_REMOVED lines=14> */
.L_x_73:


//--------------------- .text._Z16kernel_longlong2P9longlong2 --------------------------
	.section	.text._Z16kernel_longlong2P9longlong2,"ax",@progbits
	.align	128
        .global         _Z16kernel_longlong2P9longlong2
        .type           _Z16kernel_longlong2P9longlong2,@function
        .size           _Z16kernel_longlong2P9longlong2,(.L_x_74 - _Z16kernel_longlong2P9longlong2)
        .other          _Z16kernel_longlong2P9longlong2,@"STO_CUDA_ENTRY STV_DEFAULT"
_Z16kernel_longlong2P9longlong2:
.text._Z16kernel_longlong2P9longlong2:
[----:B------:R-:W-:Y:S01]  /*0000*/  LDC R1, c[0x0][0x37c] ;  /* 0x0000df00ff017b82 */ /* 0x000fe20000000800 */
[----:B------:R-:W-:Y:S05]  /*0010*/  EXIT ;  /* 0x000000000000794d */ /* 0x000fea0003800000 */
.L_x_26:
        /* <DEDUP_REMOVED lines=14> */
.L_x_74:


//--------------------- .text._Z16kernel_longlong1P9longlong1 --------------------------
	.section	.text._Z16kernel_longlong1P9longlong1,"ax",@progbits
	.align	128
        .global         _Z16kernel_longlong1P9longlong1
        .type           _Z16kernel_longlong1P9longlong1,@function
        .size           _Z16kernel_longlong1P9longlong1,(.L_x_75 - _Z16kernel_longlong1P9longlong1)
        .other          _Z16kernel_longlong1P9longlong1,@"STO_CUDA_ENTRY STV_DEFAULT"
_Z16kernel_longlong1P9longlong1:
.text._Z16kernel_longlong1P9longlong1:
[----:B------:R-:W-:Y:S01]  /*0000*/  LDC R1, c[0x0][0x37c] ;  /* 0x0000df00ff017b82 */ /* 0x000fe20000000800 */
[----:B------:R-:W-:Y:S05]  /*0010*/  EXIT ;  /* 0x000000000000794d */ /* 0x000fea0003800000 */
.L_x_27:
        /* <DEDUP_REMOVED lines=14> */
.L_x_75:


//--------------------- .text._Z12kernel_long4P5long4 --------------------------
	.section	.text._Z12kernel_long4P5long4,"ax",@progbits
	.align	128
        .global         _Z12kernel_long4P5long4
        .type           _Z12kernel_long4P5long4,@function
        .size           _Z12kernel_long4P5long4,(.L_x_76 - _Z12kernel_long4P5long4)
        .other          _Z12kernel_long4P5long4,@"STO_CUDA_ENTRY STV_DEFAULT"
_Z12kernel_long4P5long4:
.text._Z12kernel_long4P5long4:
[----:B------:R-:W-:Y:S01]  /*0000*/  LDC R1, c[0x0][0x37c] ;  /* 0x0000df00ff017b82 */ /* 0x000fe20000000800 */
[----:B------:R-:W-:Y:S05]  /*0010*/  EXIT ;  /* 0x000000000000794d */ /* 0x000fea0003800000 */
.L_x_28:
        /* <DEDUP_REMOVED lines=14> */
.L_x_76:


//--------------------- .text._Z12kernel_long3P5long3 --------------------------
	.section	.text._Z12kernel_long3P5long3,"ax",@progbits
	.align	128
        .global         _Z12kernel_long3P5long3
        .type           _Z12kernel_long3P5long3,@function
        .size           _Z12kernel_long3P5long3,(.L_x_77 - _Z12kernel_long3P5long3)
        .other          _Z12kernel_long3P5long3,@"STO_CUDA_ENTRY STV_DEFAULT"
_Z12kernel_long3P5long3:
.text._Z12kernel_long3P5long3:
[----:B------:R-:W-:Y:S01]  /*0000*/  LDC R1, c[0x0][0x37c] ;  /* 0x0000df00ff017b82 */ /* 0x000fe20000000800 */
[----:B------:R-:W-:Y:S05]  /*0010*/  EXIT ;  /* 0x000000000000794d */ /* 0x000fea0003800000 */
.L_x_29:
        /* <DEDUP_REMOVED lines=14> */
.L_x_77:


//--------------------- .text._Z12kernel_long2P5long2 --------------------------
	.section	.text._Z12kernel_long2P5long2,"ax",@progbits
	.align	128
        .global         _Z12kernel_long2P5long2
        .type           _Z12kernel_long2P5long2,@function
        .size           _Z12kernel_long2P5long2,(.L_x_78 - _Z12kernel_long2P5long2)
        .other          _Z12kernel_long2P5long2,@"STO_CUDA_ENTRY STV_DEFAULT"
_Z12kernel_long2P5long2:
.text._Z12kernel_long2P5long2:
[----:B------:R-:W-:Y:S01]  /*0000*/  LDC R1, c[0x0][0x37c] ;  /* 0x0000df00ff017b82 */ /* 0x000fe20000000800 */
[----:B------:R-:W-:Y:S05]  /*0010*/  EXIT ;  /* 0x000000000000794d */ /* 0x000fea0003800000 */
.L_x_30:
        /* <DEDUP_REMOVED lines=14> */
.L_x_78:


//--------------------- .text._Z12kernel_long1P5long1 --------------------------
	.section	.text._Z12kernel_long1P5long1,"ax",@progbits
	.align	128
        .global         _Z12kernel_long1P5long1
        .type           _Z12kernel_long1P5long1,@function
        .size           _Z12kernel_long1P5long1,(.L_x_79 - _Z12kernel_long1P5long1)
        .other          _Z12kernel_long1P5long1,@"STO_CUDA_ENTRY STV_DEFAULT"
_Z12kernel_long1P5long1:
.text._Z12kernel_long1P5long1:
[----:B------:R-:W-:Y:S01]  /*0000*/  LDC R1, c[0x0][0x37c] ;  /* 0x0000df00ff017b82 */ /* 0x000fe20000000800 */
[----:B------:R-:W-:Y:S05]  /*0010*/  EXIT ;  /* 0x000000000000794d */ /* 0x000fea0003800000 */
.L_x_31:
        /* <DEDUP_REMOVED lines=14> */
.L_x_79:


//--------------------- .text._Z11kernel_int4P4int4 --------------------------
	.section	.text._Z11kernel_int4P4int4,"ax",@progbits
	.align	128
        .global         _Z11kernel_int4P4int4
        .type           _Z11kernel_int4P4int4,@function
        .size           _Z11kernel_int4P4int4,(.L_x_80 - _Z11kernel_int4P4int4)
        .other          _Z11kernel_int4P4int4,@"STO_CUDA_ENTRY STV_DEFAULT"
_Z11kernel_int4P4int4:
.text._Z11kernel_int4P4int4:
[----:B------:R-:W-:Y:S01]  /*0000*/  LDC R1, c[0x0][0x37c] ;  /* 0x0000df00ff017b82 */ /* 0x000fe20000000800 */
[----:B------:R-:W-:Y:S05]  /*0010*/  EXIT ;  /* 0x000000000000794d */ /* 0x000fea0003800000 */
.L_x_32:
        /* <DEDUP_REMOVED lines=14> */
.L_x_80:


//--------------------- .text._Z11kernel_int3P4int3 --------------------------
	.section	.text._Z11kernel_int3P4int3,"ax",@progbits
	.align	128
        .global         _Z11kernel_int3P4int3
        .type           _Z11kernel_int3P4int3,@function
        .size           _Z11kernel_int3P4int3,(.L_x_81 - _Z11kernel_int3P4int3)
        .other          _Z11kernel_int3P4int3,@"STO_CUDA_ENTRY STV_DEFAULT"
_Z11kernel_int3P4int3:
.text._Z11kernel_int3P4int3:
[----:B------:R-:W-:Y:S01]  /*0000*/  LDC R1, c[0x0][0x37c] ;  /* 0x0000df00ff017b82 */ /* 0x000fe20000000800 */
[----:B------:R-:W-:Y:S05]  /*0010*/  EXIT ;  /* 0x000000000000794d */ /* 0x000fea0003800000 */
.L_x_33:
        /* <DEDUP_REMOVED lines=14> */
.L_x_81:


//--------------------- .text._Z11kernel_int2P4int2 --------------------------
	.section	.text._Z11kernel_int2P4int2,"ax",@progbits
	.align	128
        .global         _Z11kernel_int2P4int2
        .type           _Z11kernel_int2P4int2,@function
        .size           _Z11kernel_int2P4int2,(.L_x_82 - _Z11kernel_int2P4int2)
        .other          _Z11kernel_int2P4int2,@"STO_CUDA_ENTRY STV_DEFAULT"
_Z11kernel_int2P4int2:
.text._Z11kernel_int2P4int2:
[----:B------:R-:W-:Y:S01]  /*0000*/  LDC R1, c[0x0][0x37c] ;  /* 0x0000df00ff017b82 */ /* 0x000fe20000000800 */
[----:B------:R-:W-:Y:S05]  /*0010*/  EXIT ;  /* 0x000000000000794d */ /* 0x000fea0003800000 */
.L_x_34:
        /* <DEDUP_REMOVED lines=14> */
.L_x_82:


//--------------------- .text._Z11kernel_int1P4int1 --------------------------
	.section	.text._Z11kernel_int1P4int1,"ax",@progbits
	.align	128
        .global         _Z11kernel_int1P4int1
        .type           _Z11kernel_int1P4int1,@function
        .size           _Z11kernel_int1P4int1,(.L_x_83 - _Z11kernel_int1P4int1)
        .other          _Z11kernel_int1P4int1,@"STO_CUDA_ENTRY STV_DEFAULT"
_Z11kernel_int1P4int1:
.text._Z11kernel_int1P4int1:
[----:B------:R-:W-:Y:S01]  /*0000*/  LDC R1, c[0x0][0x37c] ;  /* 0x0000df00ff017b82 */ /* 0x000fe20000000800 */
[----:B------:R-:W-:Y:S05]  /*0010*/  EXIT ;  /* 0x000000000000794d */ /* 0x000fea0003800000 */
.L_x_35:
        /* <DEDUP_REMOVED lines=14> */
.L_x_83:


//--------------------- .text._Z13kernel_float4P6float4 --------------------------
	.section	.text._Z13kernel_float4P6float4,"ax",@progbits
	.align	128
        .global         _Z13kernel_float4P6float4
        .type           _Z13kernel_float4P6float4,@function
        .size           _Z13kernel_float4P6float4,(.L_x_84 - _Z13kernel_float4P6float4)
        .other          _Z13kernel_float4P6float4,@"STO_CUDA_ENTRY STV_DEFAULT"
_Z13kernel_float4P6float4:
.text._Z13kernel_float4P6float4:
[----:B------:R-:W-:Y:S01]  /*0000*/  LDC R1, c[0x0][0x37c] ;  /* 0x0000df00ff017b82 */ /* 0x000fe20000000800 */
[----:B------:R-:W-:Y:S05]  /*0010*/  EXIT ;  /* 0x000000000000794d */ /* 0x000fea0003800000 */
.L_x_36:
        /* <DEDUP_REMOVED lines=14> */
.L_x_84:


//--------------------- .text._Z13kernel_float3P6float3 --------------------------
	.section	.text._Z13kernel_float3P6float3,"ax",@progbits
	.align	128
        .global         _Z13kernel_float3P6float3
        .type           _Z13kernel_float3P6float3,@function
        .size           _Z13kernel_float3P6float3,(.L_x_85 - _Z13kernel_float3P6float3)
        .other          _Z13kernel_float3P6float3,@"STO_CUDA_ENTRY STV_DEFAULT"
_Z13kernel_float3P6float3:
.text._Z13kernel_float3P6float3:
[----:B------:R-:W-:Y:S01]  /*0000*/  LDC R1, c[0x0][0x37c] ;  /* 0x0000df00ff017b82 */ /* 0x000fe20000000800 */
[----:B------:R-:W-:Y:S05]  /*0010*/  EXIT ;  /* 0x000000000000794d */ /* 0x000fea0003800000 */
.L_x_37:
        /* <DEDUP_REMOVED lines=14> */
.L_x_85:


//--------------------- .text._Z13kernel_float2P6float2 --------------------------
	.section	.text._Z13kernel_float2P6float2,"ax",@progbits
	.align	128
        .global         _Z13kernel_float2P6float2
        .type           _Z13kernel_float2P6float2,@function
        .size           _Z13kernel_float2P6float2,(.L_x_86 - _Z13kernel_float2P6float2)
        .other          _Z13kernel_float2P6float2,@"STO_CUDA_ENTRY STV_DEFAULT"
_Z13kernel_float2P6float2:
.text._Z13kernel_float2P6float2:
[----:B------:R-:W-:Y:S01]  /*0000*/  LDC R1, c[0x0][0x37c] ;  /* 0x0000df00ff017b82 */ /* 0x000fe20000000800 */
[----:B------:R-:W-:Y:S05]  /*0010*/  EXIT ;  /* 0x000000000000794d */ /* 0x000fea0003800000 */
.L_x_38:
        /* <DEDUP_REMOVED lines=14> */
.L_x_86:


//--------------------- .text._Z13kernel_float1P6float1 --------------------------
	.section	.text._Z13kernel_float1P6float1,"ax",@progbits
	.align	128
        .global         _Z13kernel_float1P6float1
        .type           _Z13kernel_float1P6float1,@function
        .size           _Z13kernel_float1P6float1,(.L_x_87 - _Z13kernel_float1P6float1)
        .other          _Z13kernel_float1P6float1,@"STO_CUDA_ENTRY STV_DEFAULT"
_Z13kernel_float1P6float1:
.text._Z13kernel_float1P6float1:
[----:B------:R-:W-:Y:S01]  /*0000*/  LDC R1, c[0x0][0x37c] ;  /* 0x0000df00ff017b82 */ /* 0x000fe20000000800 */
[----:B------:R-:W-:Y:S05]  /*0010*/  EXIT ;  /* 0x000000000000794d */ /* 0x000fea0003800000 */
.L_x_39:
        /* <DEDUP_REMOVED lines=14> */
.L_x_87:


//--------------------- .text._Z14kernel_double4P7double4 --------------------------
	.section	.text._Z14kernel_double4P7double4,"ax",@progbits
	.align	128
        .global         _Z14kernel_double4P7double4
        .type           _Z14kernel_double4P7double4,@function
        .size           _Z14kernel_double4P7double4,(.L_x_88 - _Z14kernel_double4P7double4)
        .other          _Z14kernel_double4P7double4,@"STO_CUDA_ENTRY STV_DEFAULT"
_Z14kernel_double4P7double4:
.text._Z14kernel_double4P7double4:
[----:B------:R-:W-:Y:S01]  /*0000*/  LDC R1, c[0x0][0x37c] ;  /* 0x0000df00ff017b82 */ /* 0x000fe20000000800 */
[----:B------:R-:W-:Y:S05]  /*0010*/  EXIT ;  /* 0x000000000000794d */ /* 0x000fea0003800000 */
.L_x_40:
        /* <DEDUP_REMOVED lines=14> */
.L_x_88:


//--------------------- .text._Z14kernel_double3P7double3 --------------------------
	.section	.text._Z14kernel_double3P7double3,"ax",@progbits
	.align	128
        .global         _Z14kernel_double3P7double3
        .type           _Z14kernel_double3P7double3,@function
        .size           _Z14kernel_double3P7double3,(.L_x_89 - _Z14kernel_double3P7double3)
        .other          _Z14kernel_double3P7double3,@"STO_CUDA_ENTRY STV_DEFAULT"
_Z14kernel_double3P7double3:
.text._Z14kernel_double3P7double3:
[----:B------:R-:W-:Y:S01]  /*0000*/  LDC R1, c[0x0][0x37c] ;  /* 0x0000df00ff017b82 */ /* 0x000fe20000000800 */
[----:B------:R-:W-:Y:S05]  /*0010*/  EXIT ;  /* 0x000000000000794d */ /* 0x000fea0003800000 */
.L_x_41:
        /* <DEDUP_REMOVED lines=14> */
.L_x_89:


//--------------------- .text._Z14kernel_double2P7double2 --------------------------
	.section	.text._Z14kernel_double2P7double2,"ax",@progbits
	.align	128
        .global         _Z14kernel_double2P7double2
        .type           _Z14kernel_double2P7double2,@function
        .size           _Z14kernel_double2P7double2,(.L_x_90 - _Z14kernel_double2P7double2)
        .other          _Z14kernel_double2P7double2,@"STO_CUDA_ENTRY STV_DEFAULT"
_Z14kernel_double2P7double2:
.text._Z14kernel_double2P7double2:
[----:B------:R-:W-:Y:S01]  /*0000*/  LDC R1, c[0x0][0x37c] ;  /* 0x0000df00ff017b82 */ /* 0x000fe20000000800 */
[----:B------:R-:W-:Y:S05]  /*0010*/  EXIT ;  /* 0x000000000000794d */ /* 0x000fea0003800000 */
.L_x_42:
        /* <DEDUP_REMOVED lines=14> */
.L_x_90:


//--------------------- .text._Z14kernel_double1P7double1 --------------------------
	.section	.text._Z14kernel_double1P7double1,"ax",@progbits
	.align	128
        .global         _Z14kernel_double1P7double1
        .type           _Z14kernel_double1P7double1,@function
        .size           _Z14kernel_double1P7double1,(.L_x_91 - _Z14kernel_double1P7double1)
        .other          _Z14kernel_double1P7double1,@"STO_CUDA_ENTRY STV_DEFAULT"
_Z14kernel_double1P7double1:
.text._Z14kernel_double1P7double1:
[----:B------:R-:W-:Y:S01]  /*0000*/  LDC R1, c[0x0][0x37c] ;  /* 0x0000df00ff017b82 */ /* 0x000fe20000000800 */
[----:B------:R-:W-:Y:S05]  /*0010*/  EXIT ;  /* 0x000000000000794d */ /* 0x000fea0003800000 */
.L_x_43:
        /* <DEDUP_REMOVED lines=14> */
.L_x_91:


//--------------------- .text._Z12kernel_char4P5char4 --------------------------
	.section	.text._Z12kernel_char4P5char4,"ax",@progbits
	.align	128
        .global         _Z12kernel_char4P5char4
        .type           _Z12kernel_char4P5char4,@function
        .size           _Z12kernel_char4P5char4,(.L_x_92 - _Z12kernel_char4P5char4)
        .other          _Z12kernel_char4P5char4,@"STO_CUDA_ENTRY STV_DEFAULT"
_Z12kernel_char4P5char4:
.text._Z12kernel_char4P5char4:
[----:B------:R-:W-:Y:S01]  /*0000*/  LDC R1, c[0x0][0x37c] ;  /* 0x0000df00ff017b82 */ /* 0x000fe20000000800 */
[----:B------:R-:W-:Y:S05]  /*0010*/  EXIT ;  /* 0x000000000000794d */ /* 0x000fea0003800000 */
.L_x_44:
        /* <DEDUP_REMOVED lines=14> */
.L_x_92:


//--------------------- .text._Z12kernel_char3P5char3 --------------------------
	.section	.text._Z12kernel_char3P5char3,"ax",@progbits
	.align	128
        .global         _Z12kernel_char3P5char3
        .type           _Z12kernel_char3P5char3,@function
        .size           _Z12kernel_char3P5char3,(.L_x_93 - _Z12kernel_char3P5char3)
        .other          _Z12kernel_char3P5char3,@"STO_CUDA_ENTRY STV_DEFAULT"
_Z12kernel_char3P5char3:
.text._Z12kernel_char3P5char3:
[----:B------:R-:W-:Y:S01]  /*0000*/  LDC R1, c[0x0][0x37c] ;  /* 0x0000df00ff017b82 */ /* 0x000fe20000000800 */
[----:B------:R-:W-:Y:S05]  /*0010*/  EXIT ;  /* 0x000000000000794d */ /* 0x000fea0003800000 */
.L_x_45:
        /* <DEDUP_REMOVED lines=14> */
.L_x_93:


//--------------------- .text._Z12kernel_char2P5char2 --------------------------
	.section	.text._Z12kernel_char2P5char2,"ax",@progbits
	.align	128
        .global         _Z12kernel_char2P5char2
        .type           _Z12kernel_char2P5char2,@function
        .size           _Z12kernel_char2P5char2,(.L_x_94 - _Z12kernel_char2P5char2)
        .other          _Z12kernel_char2P5char2,@"STO_CUDA_ENTRY STV_DEFAULT"
_Z12kernel_char2P5char2:
.text._Z12kernel_char2P5char2:
[----:B------:R-:W-:Y:S01]  /*0000*/  LDC R1, c[0x0][0x37c] ;  /* 0x0000df00ff017b82 */ /* 0x000fe20000000800 */
[----:B------:R-:W-:Y:S05]  /*0010*/  EXIT ;  /* 0x000000000000794d */ /* 0x000fea0003800000 */
.L_x_46:
        /* <DEDUP_REMOVED lines=14> */
.L_x_94:


//--------------------- .text._Z12kernel_char1P5char1 --------------------------
	.section	.text._Z12kernel_char1P5char1,"ax",@progbits
	.align	128
        .global         _Z12kernel_char1P5char1
        .type           _Z12kernel_char1P5char1,@function
        .size           _Z12kernel_char1P5char1,(.L_x_95 - _Z12kernel_char1P5char1)
        .other          _Z12kernel_char1P5char1,@"STO_CUDA_ENTRY STV_DEFAULT"
_Z12kernel_char1P5char1:
.text._Z12kernel_char1P5char1:
[----:B------:R-:W-:Y:S01]  /*0000*/  LDC R1, c[0x0][0x37c] ;  /* 0x0000df00ff017b82 */ /* 0x000fe20000000800 */
[----:B------:R-:W-:Y:S05]  /*0010*/  EXIT ;  /* 0x000000000000794d */ /* 0x000fea0003800000 */
.L_x_47:
        /* <DEDUP_REMOVED lines=14> */
.L_x_95:


//--------------------- .nv.shared.reserved.0     --------------------------
	.section	.nv.shared.reserved.0,"aw",@nobits
	.weak		__nv_reservedSMEM_offset_0_alias
	.size		__nv_reservedSMEM_offset_0_alias, 0, 64
	.other		__nv_reservedSMEM_offset_0_alias,@"STO_CUDA_RESERVED_SHARED STV_DEFAULT"
__nv_reservedSMEM_offset_0_alias:
	.zero		0
	.zero		64


//--------------------- .nv.constant0._Z14kernel_ushort4P7ushort4 --------------------------
	.section	.nv.constant0._Z14kernel_ushort4P7ushort4,"a",@progbits
	.sectionflags	@""
	.align	4
.nv.constant0._Z14kernel_ushort4P7ushort4:
	.zero		904


//--------------------- .nv.constant0._Z14kernel_ushort3P7ushort3 --------------------------
	.section	.nv.constant0._Z14kernel_ushort3P7ushort3,"a",@progbits
	.sectionflags	@""
	.align	4
.nv.constant0._Z14kernel_ushort3P7ushort3:
	.zero		904


//--------------------- .nv.constant0._Z14kernel_ushort2P7ushort2 --------------------------
	.section	.nv.constant0._Z14kernel_ushort2P7ushort2,"a",@progbits
	.sectionflags	@""
	.align	4
.nv.constant0._Z14kernel_ushort2P7ushort2:
	.zero		904


//--------------------- .nv.constant0._Z14kernel_ushort1P7ushort1 --------------------------
	.section	.nv.constant0._Z14kernel_ushort1P7ushort1,"a",@progbits
	.sectionflags	@""
	.align	4
.nv.constant0._Z14kernel_ushort1P7ushort1:
	.zero		904


//--------------------- .nv.constant0._Z17kernel_ulonglong4P10ulonglong4 --------------------------
	.section	.nv.constant0._Z17kernel_ulonglong4P10ulonglong4,"a",@progbits
	.sectionflags	@""
	.align	4
.nv.constant0._Z17kernel_ulonglong4P10ulonglong4:
	.zero		904


//--------------------- .nv.constant0._Z17kernel_ulonglong3P10ulonglong3 --------------------------
	.section	.nv.constant0._Z17kernel_ulonglong3P10ulonglong3,"a",@progbits
	.sectionflags	@""
	.align	4
.nv.constant0._Z17kernel_ulonglong3P10ulonglong3:
	.zero		904


//--------------------- .nv.constant0._Z17kernel_ulonglong2P10ulonglong2 --------------------------
	.section	.nv.constant0._Z17kernel_ulonglong2P10ulonglong2,"a",@progbits
	.sectionflags	@""
	.align	4
.nv.constant0._Z17kernel_ulonglong2P10ulonglong2:
	.zero		904


//--------------------- .nv.constant0._Z17kernel_ulonglong1P10ulonglong1 --------------------------
	.section	.nv.constant0._Z17kernel_ulonglong1P10ulonglong1,"a",@progbits
	.sectionflags	@""
	.align	4
.nv.constant0._Z17kernel_ulonglong1P10ulonglong1:
	.zero		904


//--------------------- .nv.constant0._Z13kernel_ulong4P6ulong4 --------------------------
	.section	.nv.constant0._Z13kernel_ulong4P6ulong4,"a",@progbits
	.sectionflags	@""
	.align	4
.nv.constant0._Z13kernel_ulong4P6ulong4:
	.zero		904


//--------------------- .nv.constant0._Z13kernel_ulong3P6ulong3 --------------------------
	.section	.nv.constant0._Z13kernel_ulong3P6ulong3,"a",@progbits
	.sectionflags	@""
	.align	4
.nv.constant0._Z13kernel_ulong3P6ulong3:
	.zero		904


//--------------------- .nv.constant0._Z13kernel_ulong2P6ulong2 --------------------------
	.section	.nv.constant0._Z13kernel_ulong2P6ulong2,"a",@progbits
	.sectionflags	@""
	.align	4
.nv.constant0._Z13kernel_ulong2P6ulong2:
	.zero		904


//--------------------- .nv.constant0._Z13kernel_ulong1P6ulong1 --------------------------
	.section	.nv.constant0._Z13kernel_ulong1P6ulong1,"a",@progbits
	.sectionflags	@""
	.align	4
.nv.constant0._Z13kernel_ulong1P6ulong1:
	.zero		904


//--------------------- .nv.constant0._Z12kernel_uint4P5uint4 --------------------------
	.section	.nv.constant0._Z12kernel_uint4P5uint4,"a",@progbits
	.sectionflags	@""
	.align	4
.nv.constant0._Z12kernel_uint4P5uint4:
	.zero		904


//--------------------- .nv.constant0._Z12kernel_uint3P5uint3 --------------------------
	.section	.nv.constant0._Z12kernel_uint3P5uint3,"a",@progbits
	.sectionflags	@""
	.align	4
.nv.constant0._Z12kernel_uint3P5uint3:
	.zero		904


//--------------------- .nv.constant0._Z12kernel_uint2P5uint2 --------------------------
	.section	.nv.constant0._Z12kernel_uint2P5uint2,"a",@progbits
	.sectionflags	@""
	.align	4
.nv.constant0._Z12kernel_uint2P5uint2:
	.zero		904


//--------------------- .nv.constant0._Z12kernel_uint1P5uint1 --------------------------
	.section	.nv.constant0._Z12kernel_uint1P5uint1,"a",@progbits
	.sectionflags	@""
	.align	4
.nv.constant0._Z12kernel_uint1P5uint1:
	.zero		904


//--------------------- .nv.constant0._Z13kernel_uchar4P6uchar4 --------------------------
	.section	.nv.constant0._Z13kernel_uchar4P6uchar4,"a",@progbits
	.sectionflags	@""
	.align	4
.nv.constant0._Z13kernel_uchar4P6uchar4:
	.zero		904


//--------------------- .nv.constant0._Z13kernel_uchar3P6uchar3 --------------------------
	.section	.nv.constant0._Z13kernel_uchar3P6uchar3,"a",@progbits
	.sectionflags	@""
	.align	4
.nv.constant0._Z13kernel_uchar3P6uchar3:
	.zero		904


//--------------------- .nv.constant0._Z13kernel_uchar2P6uchar2 --------------------------
	.section	.nv.constant0._Z13kernel_uchar2P6uchar2,"a",@progbits
	.sectionflags	@""
	.align	4
.nv.constant0._Z13kernel_uchar2P6uchar2:
	.zero		904


//--------------------- .nv.constant0._Z13kernel_uchar1P6uchar1 --------------------------
	.section	.nv.constant0._Z13kernel_uchar1P6uchar1,"a",@progbits
	.sectionflags	@""
	.align	4
.nv.constant0._Z13kernel_uchar1P6uchar1:
	.zero		904


//--------------------- .nv.constant0._Z13kernel_short4P6short4 --------------------------
	.section	.nv.constant0._Z13kernel_short4P6short4,"a",@progbits
	.sectionflags	@""
	.align	4
.nv.constant0._Z13kernel_short4P6short4:
	.zero		904


//--------------------- .nv.constant0._Z13kernel_short3P6short3 --------------------------
	.section	.nv.constant0._Z13kernel_short3P6short3,"a",@progbits
	.sectionflags	@""
	.align	4
.nv.constant0._Z13kernel_short3P6short3:
	.zero		904


//--------------------- .nv.constant0._Z13kernel_short2P6short2 --------------------------
	.section	.nv.constant0._Z13kernel_short2P6short2,"a",@progbits
	.sectionflags	@""
	.align	4
.nv.constant0._Z13kernel_short2P6short2:
	.zero		904


//--------------------- .nv.constant0._Z13kernel_short1P6short1 --------------------------
	.section	.nv.constant0._Z13kernel_short1P6short1,"a",@progbits
	.sectionflags	@""
	.align	4
.nv.constant0._Z13kernel_short1P6short1:
	.zero		904


//--------------------- .nv.constant0._Z16kernel_longlong4P9longlong4 --------------------------
	.section	.nv.constant0._Z16kernel_longlong4P9longlong4,"a",@progbits
	.sectionflags	@""
	.align	4
.nv.constant0._Z16kernel_longlong4P9longlong4:
	.zero		904


//--------------------- .nv.constant0._Z16kernel_longlong3P9longlong3 --------------------------
	.section	.nv.constant0._Z16kernel_longlong3P9longlong3,"a",@progbits
	.sectionflags	@""
	.align	4
.nv.constant0._Z16kernel_longlong3P9longlong3:
	.zero		904


//--------------------- .nv.constant0._Z16kernel_longlong2P9longlong2 --------------------------
	.section	.nv.constant0._Z16kernel_longlong2P9longlong2,"a",@progbits
	.sectionflags	@""
	.align	4
.nv.constant0._Z16kernel_longlong2P9longlong2:
	.zero		904


//--------------------- .nv.constant0._Z16kernel_longlong1P9longlong1 --------------------------
	.section	.nv.constant0._Z16kernel_longlong1P9longlong1,"a",@progbits
	.sectionflags	@""
	.align	4
.nv.constant0._Z16kernel_longlong1P9longlong1:
	.zero		904


//--------------------- .nv.constant0._Z12kernel_long4P5long4 --------------------------
	.section	.nv.constant0._Z12kernel_long4P5long4,"a",@progbits
	.sectionflags	@""
	.align	4
.nv.constant0._Z12kernel_long4P5long4:
	.zero		904


//--------------------- .nv.constant0._Z12kernel_long3P5long3 --------------------------
	.section	.nv.constant0._Z12kernel_long3P5long3,"a",@progbits
	.sectionflags	@""
	.align	4
.nv.constant0._Z12kernel_long3P5long3:
	.zero		904


//--------------------- .nv.constant0._Z12kernel_long2P5long2 --------------------------
	.section	.nv.constant0._Z12kernel_long2P5long2,"a",@progbits
	.sectionflags	@""
	.align	4
.nv.constant0._Z12kernel_long2P5long2:
	.zero		904


//--------------------- .nv.constant0._Z12kernel_long1P5long1 --------------------------
	.section	.nv.constant0._Z12kernel_long1P5long1,"a",@progbits
	.sectionflags	@""
	.align	4
.nv.constant0._Z12kernel_long1P5long1:
	.zero		904


//--------------------- .nv.constant0._Z11kernel_int4P4int4 --------------------------
	.section	.nv.constant0._Z11kernel_int4P4int4,"a",@progbits
	.sectionflags	@""
	.align	4
.nv.constant0._Z11kernel_int4P4int4:
	.zero		904


//--------------------- .nv.constant0._Z11kernel_int3P4int3 --------------------------
	.section	.nv.constant0._Z11kernel_int3P4int3,"a",@progbits
	.sectionflags	@""
	.align	4
.nv.constant0._Z11kernel_int3P4int3:
	.zero		904


//--------------------- .nv.constant0._Z11kernel_int2P4int2 --------------------------
	.section	.nv.constant0._Z11kernel_int2P4int2,"a",@progbits
	.sectionflags	@""
	.align	4
.nv.constant0._Z11kernel_int2P4int2:
	.zero		904


//--------------------- .nv.constant0._Z11kernel_int1P4int1 --------------------------
	.section	.nv.constant0._Z11kernel_int1P4int1,"a",@progbits
	.sectionflags	@""
	.align	4
.nv.constant0._Z11kernel_int1P4int1:
	.zero		904


//--------------------- .nv.constant0._Z13kernel_float4P6float4 --------------------------
	.section	.nv.constant0._Z13kernel_float4P6float4,"a",@progbits
	.sectionflags	@""
	.align	4
.nv.constant0._Z13kernel_float4P6float4:
	.zero		904


//--------------------- .nv.constant0._Z13kernel_float3P6float3 --------------------------
	.section	.nv.constant0._Z13kernel_float3P6float3,"a",@progbits
	.sectionflags	@""
	.align	4
.nv.constant0._Z13kernel_float3P6float3:
	.zero		904


//--------------------- .nv.constant0._Z13kernel_float2P6float2 --------------------------
	.section	.nv.constant0._Z13kernel_float2P6float2,"a",@progbits
	.sectionflags	@""
	.align	4
.nv.constant0._Z13kernel_float2P6float2:
	.zero		904


//--------------------- .nv.constant0._Z13kernel_float1P6float1 --------------------------
	.section	.nv.constant0._Z13kernel_float1P6float1,"a",@progbits
	.sectionflags	@""
	.align	4
.nv.constant0._Z13kernel_float1P6float1:
	.zero		904


//--------------------- .nv.constant0._Z14kernel_double4P7double4 --------------------------
	.section	.nv.constant0._Z14kernel_double4P7double4,"a",@progbits
	.sectionflags	@""
	.align	4
.nv.constant0._Z14kernel_double4P7double4:
	.zero		904


//--------------------- .nv.constant0._Z14kernel_double3P7double3 --------------------------
	.section	.nv.constant0._Z14kernel_double3P7double3,"a",@progbits
	.sectionflags	@""
	.align	4
.nv.constant0._Z14kernel_double3P7double3:
	.zero		904


//--------------------- .nv.constant0._Z14kernel_double2P7double2 --------------------------
	.section	.nv.constant0._Z14kernel_double2P7double2,"a",@progbits
	.sectionflags	@""
	.align	4
.nv.constant0._Z14kernel_double2P7double2:
	.zero		904


//--------------------- .nv.constant0._Z14kernel_double1P7double1 --------------------------
	.section	.nv.constant0._Z14kernel_double1P7double1,"a",@progbits
	.sectionflags	@""
	.align	4
.nv.constant0._Z14kernel_double1P7double1:
	.zero		904


//--------------------- .nv.constant0._Z12kernel_char4P5char4 --------------------------
	.section	.nv.constant0._Z12kernel_char4P5char4,"a",@progbits
	.sectionflags	@""
	.align	4
.nv.constant0._Z12kernel_char4P5char4:
	.zero		904


//--------------------- .nv.constant0._Z12kernel_char3P5char3 --------------------------
	.section	.nv.constant0._Z12kernel_char3P5char3,"a",@progbits
	.sectionflags	@""
	.align	4
.nv.constant0._Z12kernel_char3P5char3:
	.zero		904


//--------------------- .nv.constant0._Z12kernel_char2P5char2 --------------------------
	.section	.nv.constant0._Z12kernel_char2P5char2,"a",@progbits
	.sectionflags	@""
	.align	4
.nv.constant0._Z12kernel_char2P5char2:
	.zero		904


//--------------------- .nv.constant0._Z12kernel_char1P5char1 --------------------------
	.section	.nv.constant0._Z12kernel_char1P5char1,"a",@progbits
	.sectionflags	@""
	.align	4
.nv.constant0._Z12kernel_char1P5char1:
	.zero		904


//--------------------- SYMBOLS --------------------------

	.type		.nv.reservedSmem.offset0,@object
	.size		.nv.reservedSmem.offset0,0x4
